	.target	sm_100a

	.elftype	@"ET_EXEC"


//--------------------- .note.nv.tkinfo           --------------------------
	.section	.note.nv.tkinfo,"",@"SHT_NOTE"
	.sectionflags	@"SHF_NOTE_NV_TKINFO"
	.tkinfo
        /*0018*/ 	.word	0x00000002
        /*0030*/ 	.string	""
        /*0030*/ 	.string	"ptxas"
        /*0030*/ 	.string	"Cuda compilation tools, release 13.0, V13.0.88"
        /*0030*/ 	.string	"Build cuda_13.0.r13.0/compiler.36424714_0"
        /*0030*/ 	.string	"-arch sm_100a -m 64 "



//--------------------- .note.nv.cuinfo           --------------------------
	.section	.note.nv.cuinfo,"",@"SHT_NOTE"
	.sectionflags	@"SHF_NOTE_NV_CUINFO"
        /*0018*/ 	.short	0x0002
        /*001a*/ 	.short	0x0064
        /*001c*/ 	.short	0x0082
	.zero		2


//--------------------- .nv.info                  --------------------------
	.section	.nv.info,"",@"SHT_CUDA_INFO"
	.align	4


	//----- nvinfo : EIATTR_REGCOUNT
	.align		4
        /*0000*/ 	.byte	0x04, 0x2f
        /*0002*/ 	.short	(.L_19 - .L_18)
	.align		4
.L_18:
        /*0004*/ 	.word	index@(_ZN7cutlass13device_kernelINS_4gemm6kernel13GemmUniversalIN4cute5tupleIJiiiiEEENS1_10collective13CollectiveMmaINS1_35MainloopSm100TmaUmmaWarpSpecializedILi4ELi2ELi4ENS5_IJNS4_1CILi1EEESB_SB_EEEEENS5_IJNSA_ILi128EEENSA_ILi64EEESF_EEENS_6half_tENS5_IJlSB_lEEESH_SI_NS4_8TiledMMAINS4_8MMA_AtomIJNS4_20SM100_MMA_F16BF16_SSISH_SH_fLi128ELi64ELNS4_4UMMA5MajorE0ELSN_0ELNSM_7ScaleInE0ELSO_0EEEEEENS4_6LayoutISC_NS5_IJNSA_ILi0EEESS_SS_EEEEENS5_IJNS4_10UnderscoreESV_SV_EEEEENS4_13SM90_TMA_LOADENS4_14ComposedLayoutINS4_7SwizzleILi3ELi4ELi3EEENS4_18smem_ptr_flag_bitsILi16EEENSR_INS5_IJNSA_ILi8EEESF_EEENS5_IJSF_SB_EEEEEEEvNS4_8identityESY_S18_vS19_EENS_8epilogue10collective18CollectiveEpilogueINS1B_23Sm100TmaWarpSpecializedILi3ELi2ELi32ELb1ELb0EEEJSG_NS5_IJNSR_ISE_SB_EENSR_INSA_ILi32EEESB_EEEEESH_SI_SH_SI_NS1B_6fusion15FusionCallbacksIS1F_NS1K_17LinearCombinationISH_fSH_fLNS_15FloatRoundStyleE2EEESG_S1J_JEEENS4_5SM1004TMEM4LOAD26SM100_TMEM_LOAD_32dp32b32xESY_NSZ_INS10_ILi2ELi4ELi3EEES13_NSR_INS5_IJS14_S1H_EEENS5_IJS1H_SB_EEEEEEENS4_39AutoVectorizingCopyWithAssumedAlignmentILi128EEENS4_14SM90_TMA_STOREES1Y_S20_S20_EEEvvEEEEvNT_6ParamsE)
        /*0008*/ 	.word	0x0000006f


	//----- nvinfo : EIATTR_FRAME_SIZE
	.align		4
.L_19:
        /*000c*/ 	.byte	0x04, 0x11
        /*000e*/ 	.short	(.L_21 - .L_20)
	.align		4
.L_20:
        /*0010*/ 	.word	index@($__internal_2_$__cuda_sm10x_tcgen05_guardrail_trap_unallocated_columns_being_dealloced)
        /*0014*/ 	.word	0x00000000


	//----- nvinfo : EIATTR_FRAME_SIZE
	.align		4
.L_21:
        /*0018*/ 	.byte	0x04, 0x11
        /*001a*/ 	.short	(.L_23 - .L_22)
	.align		4
.L_22:
        /*001c*/ 	.word	index@($__internal_1_$__cuda_sm10x_tcgen05_guardrail_trap_phase_invalid_during_alloc)
        /*0020*/ 	.word	0x00000000


	//----- nvinfo : EIATTR_FRAME_SIZE
	.align		4
.L_23:
        /*0024*/ 	.byte	0x04, 0x11
        /*0026*/ 	.short	(.L_25 - .L_24)
	.align		4
.L_24:
        /*0028*/ 	.word	index@($__internal_0_$__cuda_sm10x_tcgen05_guardrail_trap_col_being_dealloced_not_returned_by_alloc)
        /*002c*/ 	.word	0x00000000


	//----- nvinfo : EIATTR_FRAME_SIZE
	.align		4
.L_25:
        /*0030*/ 	.byte	0x04, 0x11
        /*0032*/ 	.short	(.L_27 - .L_26)
	.align		4
.L_26:
        /*0034*/ 	.word	index@(_ZN7cutlass13device_kernelINS_4gemm6kernel13GemmUniversalIN4cute5tupleIJiiiiEEENS1_10collective13CollectiveMmaINS1_35MainloopSm100TmaUmmaWarpSpecializedILi4ELi2ELi4ENS5_IJNS4_1CILi1EEESB_SB_EEEEENS5_IJNSA_ILi128EEENSA_ILi64EEESF_EEENS_6half_tENS5_IJlSB_lEEESH_SI_NS4_8TiledMMAINS4_8MMA_AtomIJNS4_20SM100_MMA_F16BF16_SSISH_SH_fLi128ELi64ELNS4_4UMMA5MajorE0ELSN_0ELNSM_7ScaleInE0ELSO_0EEEEEENS4_6LayoutISC_NS5_IJNSA_ILi0EEESS_SS_EEEEENS5_IJNS4_10UnderscoreESV_SV_EEEEENS4_13SM90_TMA_LOADENS4_14ComposedLayoutINS4_7SwizzleILi3ELi4ELi3EEENS4_18smem_ptr_flag_bitsILi16EEENSR_INS5_IJNSA_ILi8EEESF_EEENS5_IJSF_SB_EEEEEEEvNS4_8identityESY_S18_vS19_EENS_8epilogue10collective18CollectiveEpilogueINS1B_23Sm100TmaWarpSpecializedILi3ELi2ELi32ELb1ELb0EEEJSG_NS5_IJNSR_ISE_SB_EENSR_INSA_ILi32EEESB_EEEEESH_SI_SH_SI_NS1B_6fusion15FusionCallbacksIS1F_NS1K_17LinearCombinationISH_fSH_fLNS_15FloatRoundStyleE2EEESG_S1J_JEEENS4_5SM1004TMEM4LOAD26SM100_TMEM_LOAD_32dp32b32xESY_NSZ_INS10_ILi2ELi4ELi3EEES13_NSR_INS5_IJS14_S1H_EEENS5_IJS1H_SB_EEEEEEENS4_39AutoVectorizingCopyWithAssumedAlignmentILi128EEENS4_14SM90_TMA_STOREES1Y_S20_S20_EEEvvEEEEvNT_6ParamsE)
        /*0038*/ 	.word	0x00000000


	//----- nvinfo : EIATTR_MIN_STACK_SIZE
	.align		4
.L_27:
        /*003c*/ 	.byte	0x04, 0x12
        /*003e*/ 	.short	(.L_29 - .L_28)
	.align		4
.L_28:
        /*0040*/ 	.word	index@(_ZN7cutlass13device_kernelINS_4gemm6kernel13GemmUniversalIN4cute5tupleIJiiiiEEENS1_10collective13CollectiveMmaINS1_35MainloopSm100TmaUmmaWarpSpecializedILi4ELi2ELi4ENS5_IJNS4_1CILi1EEESB_SB_EEEEENS5_IJNSA_ILi128EEENSA_ILi64EEESF_EEENS_6half_tENS5_IJlSB_lEEESH_SI_NS4_8TiledMMAINS4_8MMA_AtomIJNS4_20SM100_MMA_F16BF16_SSISH_SH_fLi128ELi64ELNS4_4UMMA5MajorE0ELSN_0ELNSM_7ScaleInE0ELSO_0EEEEEENS4_6LayoutISC_NS5_IJNSA_ILi0EEESS_SS_EEEEENS5_IJNS4_10UnderscoreESV_SV_EEEEENS4_13SM90_TMA_LOADENS4_14ComposedLayoutINS4_7SwizzleILi3ELi4ELi3EEENS4_18smem_ptr_flag_bitsILi16EEENSR_INS5_IJNSA_ILi8EEESF_EEENS5_IJSF_SB_EEEEEEEvNS4_8identityESY_S18_vS19_EENS_8epilogue10collective18CollectiveEpilogueINS1B_23Sm100TmaWarpSpecializedILi3ELi2ELi32ELb1ELb0EEEJSG_NS5_IJNSR_ISE_SB_EENSR_INSA_ILi32EEESB_EEEEESH_SI_SH_SI_NS1B_6fusion15FusionCallbacksIS1F_NS1K_17LinearCombinationISH_fSH_fLNS_15FloatRoundStyleE2EEESG_S1J_JEEENS4_5SM1004TMEM4LOAD26SM100_TMEM_LOAD_32dp32b32xESY_NSZ_INS10_ILi2ELi4ELi3EEES13_NSR_INS5_IJS14_S1H_EEENS5_IJS1H_SB_EEEEEEENS4_39AutoVectorizingCopyWithAssumedAlignmentILi128EEENS4_14SM90_TMA_STOREES1Y_S20_S20_EEEvvEEEEvNT_6ParamsE)
        /*0044*/ 	.word	0x00000000
.L_29:


//--------------------- .nv.compat                --------------------------
	.section	.nv.compat,"",@"SHT_CUDA_COMPAT_INFO"
	.align	4
        /*0000*/ 	.byte	0x02, 0x09, 0x01, 0x00, 0x02, 0x02, 0x02, 0x00, 0x02, 0x05, 0x05, 0x00, 0x03, 0x07, 0x01, 0x01
        /*0010*/ 	.byte	0x02, 0x03, 0x01, 0x00, 0x02, 0x06, 0x01, 0x00, 0x04, 0x0b, 0x08, 0x00, 0x09, 0x00, 0x00, 0x00
        /*0020*/ 	.byte	0x00, 0x00, 0x00, 0x00


//--------------------- .nv.info._ZN7cutlass13device_kernelINS_4gemm6kernel13GemmUniversalIN4cute5tupleIJiiiiEEENS1_10collective13CollectiveMmaINS1_35MainloopSm100TmaUmmaWarpSpecializedILi4ELi2ELi4ENS5_IJNS4_1CILi1EEESB_SB_EEEEENS5_IJNSA_ILi128EEENSA_ILi64EEESF_EEENS_6half_tENS5_IJlSB_lEEESH_SI_NS4_8TiledMMAINS4_8MMA_AtomIJNS4_20SM100_MMA_F16BF16_SSISH_SH_fLi128ELi64ELNS4_4UMMA5MajorE0ELSN_0ELNSM_7ScaleInE0ELSO_0EEEEEENS4_6LayoutISC_NS5_IJNSA_ILi0EEESS_SS_EEEEENS5_IJNS4_10UnderscoreESV_SV_EEEEENS4_13SM90_TMA_LOADENS4_14ComposedLayoutINS4_7SwizzleILi3ELi4ELi3EEENS4_18smem_ptr_flag_bitsILi16EEENSR_INS5_IJNSA_ILi8EEESF_EEENS5_IJSF_SB_EEEEEEEvNS4_8identityESY_S18_vS19_EENS_8epilogue10collective18CollectiveEpilogueINS1B_23Sm100TmaWarpSpecializedILi3ELi2ELi32ELb1ELb0EEEJSG_NS5_IJNSR_ISE_SB_EENSR_INSA_ILi32EEESB_EEEEESH_SI_SH_SI_NS1B_6fusion15FusionCallbacksIS1F_NS1K_17LinearCombinationISH_fSH_fLNS_15FloatRoundStyleE2EEESG_S1J_JEEENS4_5SM1004TMEM4LOAD26SM100_TMEM_LOAD_32dp32b32xESY_NSZ_INS10_ILi2ELi4ELi3EEES13_NSR_INS5_IJS14_S1H_EEENS5_IJS1H_SB_EEEEEEENS4_39AutoVectorizingCopyWithAssumedAlignmentILi128EEENS4_14SM90_TMA_STOREES1Y_S20_S20_EEEvvEEEEvNT_6ParamsE --------------------------
	.section	.nv.info._ZN7cutlass13device_kernelINS_4gemm6kernel13GemmUniversalIN4cute5tupleIJiiiiEEENS1_10collective13CollectiveMmaINS1_35MainloopSm100TmaUmmaWarpSpecializedILi4ELi2ELi4ENS5_IJNS4_1CILi1EEESB_SB_EEEEENS5_IJNSA_ILi128EEENSA_ILi64EEESF_EEENS_6half_tENS5_IJlSB_lEEESH_SI_NS4_8TiledMMAINS4_8MMA_AtomIJNS4_20SM100_MMA_F16BF16_SSISH_SH_fLi128ELi64ELNS4_4UMMA5MajorE0ELSN_0ELNSM_7ScaleInE0ELSO_0EEEEEENS4_6LayoutISC_NS5_IJNSA_ILi0EEESS_SS_EEEEENS5_IJNS4_10UnderscoreESV_SV_EEEEENS4_13SM90_TMA_LOADENS4_14ComposedLayoutINS4_7SwizzleILi3ELi4ELi3EEENS4_18smem_ptr_flag_bitsILi16EEENSR_INS5_IJNSA_ILi8EEESF_EEENS5_IJSF_SB_EEEEEEEvNS4_8identityESY_S18_vS19_EENS_8epilogue10collective18CollectiveEpilogueINS1B_23Sm100TmaWarpSpecializedILi3ELi2ELi32ELb1ELb0EEEJSG_NS5_IJNSR_ISE_SB_EENSR_INSA_ILi32EEESB_EEEEESH_SI_SH_SI_NS1B_6fusion15FusionCallbacksIS1F_NS1K_17LinearCombinationISH_fSH_fLNS_15FloatRoundStyleE2EEESG_S1J_JEEENS4_5SM1004TMEM4LOAD26SM100_TMEM_LOAD_32dp32b32xESY_NSZ_INS10_ILi2ELi4ELi3EEES13_NSR_INS5_IJS14_S1H_EEENS5_IJS1H_SB_EEEEEEENS4_39AutoVectorizingCopyWithAssumedAlignmentILi128EEENS4_14SM90_TMA_STOREES1Y_S20_S20_EEEvvEEEEvNT_6ParamsE,"",@"SHT_CUDA_INFO"
	.sectionflags	@""
	.align	4


	//----- nvinfo : EIATTR_CUDA_API_VERSION
	.align		4
        /*0000*/ 	.byte	0x04, 0x37
        /*0002*/ 	.short	(.L_31 - .L_30)
.L_30:
        /*0004*/ 	.word	0x00000082


	//----- nvinfo : EIATTR_KPARAM_INFO
	.align		4
.L_31:
        /*0008*/ 	.byte	0x04, 0x17
        /*000a*/ 	.short	(.L_33 - .L_32)
.L_32:
        /*000c*/ 	.word	0x00000000
        /*0010*/ 	.short	0x0000
        /*0012*/ 	.short	0x0000
        /*0014*/ 	.byte	0x00, 0xf0, 0x01, 0x20


	//----- nvinfo : EIATTR_AT_ENTRY_FRAGMENTS
	.align		4
.L_33:
        /*0018*/ 	.byte	0x04, 0x4f
        /*001a*/ 	.short	(.L_35 - .L_34)


	//   ....[0]....
.L_34:
        /*001c*/ 	.word	0x00000006


	//----- nvinfo : EIATTR_RESERVED_SMEM_USED
	.align		4
.L_35:
        /*0020*/ 	.byte	0x01, 0x41
	.zero		2


	//----- nvinfo : EIATTR_SPARSE_MMA_MASK
	.align		4
        /*0024*/ 	.byte	0x03, 0x50
        /*0026*/ 	.short	0x0000


	//----- nvinfo : EIATTR_TCGEN05_1CTA_USED
	.align		4
        /*0028*/ 	.byte	0x01, 0x51
	.zero		2


	//----- nvinfo : EIATTR_MAXREG_COUNT
	.align		4
        /*002c*/ 	.byte	0x03, 0x1b
        /*002e*/ 	.short	0x00ff


	//----- nvinfo : EIATTR_NUM_BARRIERS
	.align		4
        /*0030*/ 	.byte	0x02, 0x4c
        /*0032*/ 	.byte	0x07
	.zero		1


	//----- nvinfo : EIATTR_EXTERNS
	.align		4
        /*0034*/ 	.byte	0x04, 0x0f
        /*0036*/ 	.short	(.L_37 - .L_36)


	//   ....[0]....
	.align		4
.L_36:
        /*0038*/ 	.word	index@(__assertfail)


	//----- nvinfo : EIATTR_MERCURY_ISA_VERSION
	.align		4
.L_37:
        /*003c*/ 	.byte	0x03, 0x5f
        /*003e*/ 	.short	0x0101


	//----- nvinfo : EIATTR_INT_WARP_WIDE_INSTR_OFFSETS
	.align		4
        /*0040*/ 	.byte	0x04, 0x31
        /*0042*/ 	.short	(.L_39 - .L_38)


	//   ....[0]....
.L_38:
        /*0044*/ 	.word	0x00001dc0


	//   ....[1]....
        /*0048*/ 	.word	0x00003800


	//   ....[2]....
        /*004c*/ 	.word	0x00003830


	//   ....[3]....
        /*0050*/ 	.word	0x00003880


	//   ....[4]....
        /*0054*/ 	.word	0x00004170


	//   ....[5]....
        /*0058*/ 	.word	0x00004190


	//   ....[6]....
        /*005c*/ 	.word	0x00004460


	//   ....[7]....
        /*0060*/ 	.word	0x00004590


	//----- nvinfo : EIATTR_COOP_GROUP_MASK_REGIDS
	.align		4
.L_39:
        /*0064*/ 	.byte	0x04, 0x29
        /*0066*/ 	.short	(.L_41 - .L_40)


	//   ....[0]....
.L_40:
        /*0068*/ 	.word	0xffffffff


	//   ....[1]....
        /*006c*/ 	.word	0xffffffff


	//   ....[2]....
        /*0070*/ 	.word	0xffffffff


	//   ....[3]....
        /*0074*/ 	.word	0xffffffff


	//   ....[4]....
        /*0078*/ 	.word	0xffffffff


	//   ....[5]....
        /*007c*/ 	.word	0xffffffff


	//   ....[6]....
        /*0080*/ 	.word	0xffffffff


	//   ....[7]....
        /*0084*/ 	.word	0xffffffff


	//   ....[8]....
        /*0088*/ 	.word	0xffffffff


	//   ....[9]....
        /*008c*/ 	.word	0xffffffff


	//   ....[10]....
        /*0090*/ 	.word	0xffffffff


	//   ....[11]....
        /*0094*/ 	.word	0xffffffff


	//   ....[12]....
        /*0098*/ 	.word	0xffffffff


	//----- nvinfo : EIATTR_COOP_GROUP_INSTR_OFFSETS
	.align		4
.L_41:
        /*009c*/ 	.byte	0x04, 0x28
        /*009e*/ 	.short	(.L_43 - .L_42)


	//   ....[0]....
.L_42:
        /*00a0*/ 	.word	0x00000090


	//   ....[1]....
        /*00a4*/ 	.word	0x000004d0


	//   ....[2]....
        /*00a8*/ 	.word	0x00000640


	//   ....[3]....
        /*00ac*/ 	.word	0x000007c0


	//   ....[4]....
        /*00b0*/ 	.word	0x000008c0


	//   ....[5]....
        /*00b4*/ 	.word	0x00000a30


	//   ....[6]....
        /*00b8*/ 	.word	0x00000bd0


	//   ....[7]....
        /*00bc*/ 	.word	0x00001ca0


	//   ....[8]....
        /*00c0*/ 	.word	0x00002a80


	//   ....[9]....
        /*00c4*/ 	.word	0x00002c90


	//   ....[10]....
        /*00c8*/ 	.word	0x00002cc0


	//   ....[11]....
        /*00cc*/ 	.word	0x000036f0


	//   ....[12]....
        /*00d0*/ 	.word	0x00003920


	//----- nvinfo : EIATTR_VRC_CTA_INIT_COUNT
	.align		4
.L_43:
        /*00d4*/ 	.byte	0x02, 0x4a
        /*00d6*/ 	.byte	0x80
	.zero		1


	//----- nvinfo : EIATTR_SYSCALL_OFFSETS
	.align		4
        /*00d8*/ 	.byte	0x04, 0x46
        /*00da*/ 	.short	(.L_45 - .L_44)


	//   ....[0]....
.L_44:
        /*00dc*/ 	.word	0x00005140


	//   ....[1]....
        /*00e0*/ 	.word	0x00005230


	//   ....[2]....
        /*00e4*/ 	.word	0x00005a70


	//   ....[3]....
        /*00e8*/ 	.word	0x00006720


	//----- nvinfo : EIATTR_MBARRIER_INSTR_OFFSETS
	.align		4
.L_45:
        /*00ec*/ 	.byte	0x04, 0x39
        /*00ee*/ 	.short	(.L_47 - .L_46)


	//   ....[0]....
.L_46:
        /*00f0*/ 	.word	0x000005b0
        /*00f4*/ 	.word	0x000000ff
        /*00f8*/ 	.word	0x00000000
        /*00fc*/ 	.short	0x0100
        /*00fe*/ 	.byte	0x05
	.zero		1


	//   ....[1]....
        /*0100*/ 	.word	0x000005c0
        /*0104*/ 	.word	0x000000ff
        /*0108*/ 	.word	0x00000020
        /*010c*/ 	.short	0x0100
        /*010e*/ 	.byte	0x05
	.zero		1


	//   ....[2]....
        /*0110*/ 	.word	0x000005d0
        /*0114*/ 	.word	0x000000ff
        /*0118*/ 	.word	0x00000008
        /*011c*/ 	.short	0x0100
        /*011e*/ 	.byte	0x05
	.zero		1


	//   ....[3]....
        /*0120*/ 	.word	0x000005e0
        /*0124*/ 	.word	0x000000ff
        /*0128*/ 	.word	0x00000028
        /*012c*/ 	.short	0x0100
        /*012e*/ 	.byte	0x05
	.zero		1


	//   ....[4]....
        /*0130*/ 	.word	0x000005f0
        /*0134*/ 	.word	0x000000ff
        /*0138*/ 	.word	0x00000010
        /*013c*/ 	.short	0x0100
        /*013e*/ 	.byte	0x05
	.zero		1


	//   ....[5]....
        /*0140*/ 	.word	0x00000600
        /*0144*/ 	.word	0x000000ff
        /*0148*/ 	.word	0x00000030
        /*014c*/ 	.short	0x0100
        /*014e*/ 	.byte	0x05
	.zero		1


	//   ....[6]....
        /*0150*/ 	.word	0x00000610
        /*0154*/ 	.word	0x000000ff
        /*0158*/ 	.word	0x00000018
        /*015c*/ 	.short	0x0100
        /*015e*/ 	.byte	0x05
	.zero		1


	//   ....[7]....
        /*0160*/ 	.word	0x00000620
        /*0164*/ 	.word	0x000000ff
        /*0168*/ 	.word	0x00000038
        /*016c*/ 	.short	0x0100
        /*016e*/ 	.byte	0x05
	.zero		1


	//   ....[8]....
        /*0170*/ 	.word	0x00000750
        /*0174*/ 	.word	0x000000ff
        /*0178*/ 	.word	0x00000040
        /*017c*/ 	.short	0x0100
        /*017e*/ 	.byte	0x07
	.zero		1


	//   ....[9]....
        /*0180*/ 	.word	0x00000760
        /*0184*/ 	.word	0x000000ff
        /*0188*/ 	.word	0x00000058
        /*018c*/ 	.short	0x0100
        /*018e*/ 	.byte	0x07
	.zero		1


	//   ....[10]....
        /*0190*/ 	.word	0x00000770
        /*0194*/ 	.word	0x000000ff
        /*0198*/ 	.word	0x00000048
        /*019c*/ 	.short	0x0100
        /*019e*/ 	.byte	0x07
	.zero		1


	//   ....[11]....
        /*01a0*/ 	.word	0x00000780
        /*01a4*/ 	.word	0x000000ff
        /*01a8*/ 	.word	0x00000060
        /*01ac*/ 	.short	0x0100
        /*01ae*/ 	.byte	0x07
	.zero		1


	//   ....[12]....
        /*01b0*/ 	.word	0x00000790
        /*01b4*/ 	.word	0x000000ff
        /*01b8*/ 	.word	0x00000050
        /*01bc*/ 	.short	0x0100
        /*01be*/ 	.byte	0x07
	.zero		1


	//   ....[13]....
        /*01c0*/ 	.word	0x000007a0
        /*01c4*/ 	.word	0x000000ff
        /*01c8*/ 	.word	0x00000068
        /*01cc*/ 	.short	0x0100
        /*01ce*/ 	.byte	0x07
	.zero		1


	//   ....[14]....
        /*01d0*/ 	.word	0x00000890
        /*01d4*/ 	.word	0x000000ff
        /*01d8*/ 	.word	0x00000070
        /*01dc*/ 	.short	0x0100
        /*01de*/ 	.byte	0x05
	.zero		1


	//   ....[15]....
        /*01e0*/ 	.word	0x000008a0
        /*01e4*/ 	.word	0x000000ff
        /*01e8*/ 	.word	0x00000078
        /*01ec*/ 	.short	0x0100
        /*01ee*/ 	.byte	0x05
	.zero		1


	//   ....[16]....
        /*01f0*/ 	.word	0x000009e0
        /*01f4*/ 	.word	0x000000ff
        /*01f8*/ 	.word	0x00000080
        /*01fc*/ 	.short	0x0100
        /*01fe*/ 	.byte	0x05
	.zero		1


	//   ....[17]....
        /*0200*/ 	.word	0x000009f0
        /*0204*/ 	.word	0x000000ff
        /*0208*/ 	.word	0x00000090
        /*020c*/ 	.short	0x0100
        /*020e*/ 	.byte	0x05
	.zero		1


	//   ....[18]....
        /*0210*/ 	.word	0x00000a00
        /*0214*/ 	.word	0x000000ff
        /*0218*/ 	.word	0x00000088
        /*021c*/ 	.short	0x0100
        /*021e*/ 	.byte	0x05
	.zero		1


	//   ....[19]....
        /*0220*/ 	.word	0x00000a10
        /*0224*/ 	.word	0x000000ff
        /*0228*/ 	.word	0x00000098
        /*022c*/ 	.short	0x0100
        /*022e*/ 	.byte	0x05
	.zero		1


	//   ....[20]....
        /*0230*/ 	.word	0x00000b40
        /*0234*/ 	.word	0x000000ff
        /*0238*/ 	.word	0x000000a0
        /*023c*/ 	.short	0x0100
        /*023e*/ 	.byte	0x07
	.zero		1


	//   ....[21]....
        /*0240*/ 	.word	0x00000b50
        /*0244*/ 	.word	0x000000ff
        /*0248*/ 	.word	0x000000c0
        /*024c*/ 	.short	0x0100
        /*024e*/ 	.byte	0x07
	.zero		1


	//   ....[22]....
        /*0250*/ 	.word	0x00000b60
        /*0254*/ 	.word	0x000000ff
        /*0258*/ 	.word	0x000000a8
        /*025c*/ 	.short	0x0100
        /*025e*/ 	.byte	0x07
	.zero		1


	//   ....[23]....
        /*0260*/ 	.word	0x00000b70
        /*0264*/ 	.word	0x000000ff
        /*0268*/ 	.word	0x000000c8
        /*026c*/ 	.short	0x0100
        /*026e*/ 	.byte	0x07
	.zero		1


	//   ....[24]....
        /*0270*/ 	.word	0x00000b80
        /*0274*/ 	.word	0x000000ff
        /*0278*/ 	.word	0x000000b0
        /*027c*/ 	.short	0x0100
        /*027e*/ 	.byte	0x07
	.zero		1


	//   ....[25]....
        /*0280*/ 	.word	0x00000b90
        /*0284*/ 	.word	0x000000ff
        /*0288*/ 	.word	0x000000d0
        /*028c*/ 	.short	0x0100
        /*028e*/ 	.byte	0x07
	.zero		1


	//   ....[26]....
        /*0290*/ 	.word	0x00000ba0
        /*0294*/ 	.word	0x000000ff
        /*0298*/ 	.word	0x000000b8
        /*029c*/ 	.short	0x0100
        /*029e*/ 	.byte	0x07
	.zero		1


	//   ....[27]....
        /*02a0*/ 	.word	0x00000bb0
        /*02a4*/ 	.word	0x000000ff
        /*02a8*/ 	.word	0x000000d8
        /*02ac*/ 	.short	0x0100
        /*02ae*/ 	.byte	0x07
	.zero		1


	//   ....[28]....
        /*02b0*/ 	.word	0x00000ca0
        /*02b4*/ 	.word	0x000000ff
        /*02b8*/ 	.word	0x000000e0
        /*02bc*/ 	.short	0x0100
        /*02be*/ 	.byte	0x05
	.zero		1


	//   ....[29]....
        /*02c0*/ 	.word	0x00000cb0
        /*02c4*/ 	.word	0x000000ff
        /*02c8*/ 	.word	0x000000f0
        /*02cc*/ 	.short	0x0100
        /*02ce*/ 	.byte	0x05
	.zero		1


	//   ....[30]....
        /*02d0*/ 	.word	0x00000cc0
        /*02d4*/ 	.word	0x000000ff
        /*02d8*/ 	.word	0x000000e8
        /*02dc*/ 	.short	0x0100
        /*02de*/ 	.byte	0x05
	.zero		1


	//   ....[31]....
        /*02e0*/ 	.word	0x00000cd0
        /*02e4*/ 	.word	0x000000ff
        /*02e8*/ 	.word	0x000000f8
        /*02ec*/ 	.short	0x0100
        /*02ee*/ 	.byte	0x05
	.zero		1


	//   ....[32]....
        /*02f0*/ 	.word	0x000015a0
        /*02f4*/ 	.word	0x00000002
        /*02f8*/ 	.word	0x000000f0
        /*02fc*/ 	.short	0x010a
        /*02fe*/ 	.byte	0xff
	.zero		1


	//   ....[33]....
        /*0300*/ 	.word	0x000015d0
        /*0304*/ 	.word	0x00000002
        /*0308*/ 	.word	0x000000e0
        /*030c*/ 	.short	0x0101
        /*030e*/ 	.byte	0xff
	.zero		1


	//   ....[34]....
        /*0310*/ 	.word	0x000016a0
        /*0314*/ 	.word	0x000000ff
        /*0318*/ 	.word	0x00000020
        /*031c*/ 	.short	0x010a
        /*031e*/ 	.byte	0x08
	.zero		1


	//   ....[35]....
        /*0320*/ 	.word	0x00001740
        /*0324*/ 	.word	0x000000ff
        /*0328*/ 	.word	0x00000020
        /*032c*/ 	.short	0x010a
        /*032e*/ 	.byte	0x21
	.zero		1


	//   ....[36]....
        /*0330*/ 	.word	0x00001890
        /*0334*/ 	.word	0x000000ff
        /*0338*/ 	.word	0x00000020
        /*033c*/ 	.short	0x010a
        /*033e*/ 	.byte	0x08
	.zero		1


	//   ....[37]....
        /*0340*/ 	.word	0x000019a0
        /*0344*/ 	.word	0x000000ff
        /*0348*/ 	.word	0x00000078
        /*034c*/ 	.short	0x0101
        /*034e*/ 	.byte	0x04
	.zero		1


	//   ....[38]....
        /*0350*/ 	.word	0x000019c0
        /*0354*/ 	.word	0x000000ff
        /*0358*/ 	.word	0x00000020
        /*035c*/ 	.short	0x010a
        /*035e*/ 	.byte	0x08
	.zero		1


	//   ....[39]....
        /*0360*/ 	.word	0x00001a40
        /*0364*/ 	.word	0x000000ff
        /*0368*/ 	.word	0x00000020
        /*036c*/ 	.short	0x010a
        /*036e*/ 	.byte	0x11
	.zero		1


	//   ....[40]....
        /*0370*/ 	.word	0x00001b90
        /*0374*/ 	.word	0x000000ff
        /*0378*/ 	.word	0x00000020
        /*037c*/ 	.short	0x010a
        /*037e*/ 	.byte	0x08
	.zero		1


	//   ....[41]....
        /*0380*/ 	.word	0x00001cd0
        /*0384*/ 	.word	0x00000002
        /*0388*/ 	.word	0x00000080
        /*038c*/ 	.short	0x010a
        /*038e*/ 	.byte	0xff
	.zero		1


	//   ....[42]....
        /*0390*/ 	.word	0x00001d90
        /*0394*/ 	.word	0x00000002
        /*0398*/ 	.word	0x00000000
        /*039c*/ 	.short	0x0101
        /*039e*/ 	.byte	0xff
	.zero		1


	//   ....[43]....
        /*03a0*/ 	.word	0x000022f0
        /*03a4*/ 	.word	0x000000ff
        /*03a8*/ 	.word	0x00000000
        /*03ac*/ 	.short	0x010a
        /*03ae*/ 	.byte	0x05
	.zero		1


	//   ....[44]....
        /*03b0*/ 	.word	0x00002380
        /*03b4*/ 	.word	0x000000ff
        /*03b8*/ 	.word	0x00000000
        /*03bc*/ 	.short	0x010a
        /*03be*/ 	.byte	0x05
	.zero		1


	//   ....[45]....
        /*03c0*/ 	.word	0x00002410
        /*03c4*/ 	.word	0x000000ff
        /*03c8*/ 	.word	0x00000000
        /*03cc*/ 	.short	0x010a
        /*03ce*/ 	.byte	0x05
	.zero		1


	//   ....[46]....
        /*03d0*/ 	.word	0x000024b0
        /*03d4*/ 	.word	0x00000000
        /*03d8*/ 	.word	0x00000000
        /*03dc*/ 	.short	0x010a
        /*03de*/ 	.byte	0xff
	.zero		1


	//   ....[47]....
        /*03e0*/ 	.word	0x000025d0
        /*03e4*/ 	.word	0x00000000
        /*03e8*/ 	.word	0x000000e0
        /*03ec*/ 	.short	0x010a
        /*03ee*/ 	.byte	0xff
	.zero		1


	//   ....[48]....
        /*03f0*/ 	.word	0x00002640
        /*03f4*/ 	.word	0x00000000
        /*03f8*/ 	.word	0x00000000
        /*03fc*/ 	.short	0x0101
        /*03fe*/ 	.byte	0xff
	.zero		1


	//   ....[49]....
        /*0400*/ 	.word	0x00002660
        /*0404*/ 	.word	0x000000ff
        /*0408*/ 	.word	0x00000090
        /*040c*/ 	.short	0x010a
        /*040e*/ 	.byte	0x05
	.zero		1


	//   ....[50]....
        /*0410*/ 	.word	0x00002780
        /*0414*/ 	.word	0x00000000
        /*0418*/ 	.word	0x00000080
        /*041c*/ 	.short	0x010a
        /*041e*/ 	.byte	0xff
	.zero		1


	//   ....[51]....
        /*0420*/ 	.word	0x00002880
        /*0424*/ 	.word	0x00000000
        /*0428*/ 	.word	0x00000000
        /*042c*/ 	.short	0x0101
        /*042e*/ 	.byte	0xff
	.zero		1


	//   ....[52]....
        /*0430*/ 	.word	0x00002910
        /*0434*/ 	.word	0x000000ff
        /*0438*/ 	.word	0x00000090
        /*043c*/ 	.short	0x0106
        /*043e*/ 	.byte	0x05
	.zero		1


	//   ....[53]....
        /*0440*/ 	.word	0x00002930
        /*0444*/ 	.word	0x000000ff
        /*0448*/ 	.word	0x00000090
        /*044c*/ 	.short	0x010a
        /*044e*/ 	.byte	0x05
	.zero		1


	//   ....[54]....
        /*0450*/ 	.word	0x000029c0
        /*0454*/ 	.word	0x000000ff
        /*0458*/ 	.word	0x00000090
        /*045c*/ 	.short	0x0106
        /*045e*/ 	.byte	0x04
	.zero		1


	//   ....[55]....
        /*0460*/ 	.word	0x00002a00
        /*0464*/ 	.word	0x00000000
        /*0468*/ 	.word	0x00000090
        /*046c*/ 	.short	0x010a
        /*046e*/ 	.byte	0xff
	.zero		1


	//   ....[56]....
        /*0470*/ 	.word	0x00002f40
        /*0474*/ 	.word	0x00000000
        /*0478*/ 	.word	0x00000080
        /*047c*/ 	.short	0x010a
        /*047e*/ 	.byte	0xff
	.zero		1


	//   ....[57]....
        /*0480*/ 	.word	0x00003050
        /*0484*/ 	.word	0x00000003
        /*0488*/ 	.word	0x00000000
        /*048c*/ 	.short	0x0101
        /*048e*/ 	.byte	0xff
	.zero		1


	//   ....[58]....
        /*0490*/ 	.word	0x00003060
        /*0494*/ 	.word	0x000000ff
        /*0498*/ 	.word	0x00000000
        /*049c*/ 	.short	0x010a
        /*049e*/ 	.byte	0x06
	.zero		1


	//   ....[59]....
        /*04a0*/ 	.word	0x00003080
        /*04a4*/ 	.word	0x000000ff
        /*04a8*/ 	.word	0x000000c0
        /*04ac*/ 	.short	0x010a
        /*04ae*/ 	.byte	0x07
	.zero		1


	//   ....[60]....
        /*04b0*/ 	.word	0x00003150
        /*04b4*/ 	.word	0x000000ff
        /*04b8*/ 	.word	0x00000000
        /*04bc*/ 	.short	0x010a
        /*04be*/ 	.byte	0x06
	.zero		1


	//   ....[61]....
        /*04c0*/ 	.word	0x00003280
        /*04c4*/ 	.word	0x000000ff
        /*04c8*/ 	.word	0x00000000
        /*04cc*/ 	.short	0x010a
        /*04ce*/ 	.byte	0x1a
	.zero		1


	//   ....[62]....
        /*04d0*/ 	.word	0x00003520
        /*04d4*/ 	.word	0x000000ff
        /*04d8*/ 	.word	0x00000000
        /*04dc*/ 	.short	0x010a
        /*04de*/ 	.byte	0x06
	.zero		1


	//   ....[63]....
        /*04e0*/ 	.word	0x000035b0
        /*04e4*/ 	.word	0x000000ff
        /*04e8*/ 	.word	0x00000000
        /*04ec*/ 	.short	0x010a
        /*04ee*/ 	.byte	0x06
	.zero		1


	//   ....[64]....
        /*04f0*/ 	.word	0x00003640
        /*04f4*/ 	.word	0x000000ff
        /*04f8*/ 	.word	0x00000000
        /*04fc*/ 	.short	0x010a
        /*04fe*/ 	.byte	0x06
	.zero		1


	//   ....[65]....
        /*0500*/ 	.word	0x000036d0
        /*0504*/ 	.word	0x000000ff
        /*0508*/ 	.word	0x00000000
        /*050c*/ 	.short	0x010a
        /*050e*/ 	.byte	0x07
	.zero		1


	//   ....[66]....
        /*0510*/ 	.word	0x00003b10
        /*0514*/ 	.word	0x00000000
        /*0518*/ 	.word	0x00000080
        /*051c*/ 	.short	0x010a
        /*051e*/ 	.byte	0xff
	.zero		1


	//   ....[67]....
        /*0520*/ 	.word	0x00003bd0
        /*0524*/ 	.word	0x00000000
        /*0528*/ 	.word	0x00000000
        /*052c*/ 	.short	0x0101
        /*052e*/ 	.byte	0xff
	.zero		1


	//   ....[68]....
        /*0530*/ 	.word	0x00003ef0
        /*0534*/ 	.word	0x000000ff
        /*0538*/ 	.word	0x00000078
        /*053c*/ 	.short	0x010a
        /*053e*/ 	.byte	0x07
	.zero		1


	//   ....[69]....
        /*0540*/ 	.word	0x00004110
        /*0544*/ 	.word	0x000000ff
        /*0548*/ 	.word	0x00000058
        /*054c*/ 	.short	0x010a
        /*054e*/ 	.byte	0x0f
	.zero		1


	//   ....[70]....
        /*0550*/ 	.word	0x00004310
        /*0554*/ 	.word	0x000000ff
        /*0558*/ 	.word	0x00000040
        /*055c*/ 	.short	0x010b
        /*055e*/ 	.byte	0x0f
	.zero		1


	//   ....[71]....
        /*0560*/ 	.word	0x00004360
        /*0564*/ 	.word	0x000000ff
        /*0568*/ 	.word	0x00000000
        /*056c*/ 	.short	0x0101
        /*056e*/ 	.byte	0x10
	.zero		1


	//   ....[72]....
        /*0570*/ 	.word	0x000043a0
        /*0574*/ 	.word	0x000000ff
        /*0578*/ 	.word	0x00000058
        /*057c*/ 	.short	0x010a
        /*057e*/ 	.byte	0x0d
	.zero		1


	//   ....[73]....
        /*0580*/ 	.word	0x000045e0
        /*0584*/ 	.word	0x000000ff
        /*0588*/ 	.word	0x00000040
        /*058c*/ 	.short	0x010b
        /*058e*/ 	.byte	0x0d
	.zero		1


	//   ....[74]....
        /*0590*/ 	.word	0x00004650
        /*0594*/ 	.word	0x000000ff
        /*0598*/ 	.word	0x00000000
        /*059c*/ 	.short	0x0101
        /*059e*/ 	.byte	0x0f
	.zero		1


	//   ....[75]....
        /*05a0*/ 	.word	0x000046a0
        /*05a4*/ 	.word	0x000000ff
        /*05a8*/ 	.word	0x00000000
        /*05ac*/ 	.short	0x010a
        /*05ae*/ 	.byte	0x04
	.zero		1


	//   ....[76]....
        /*05b0*/ 	.word	0x00004730
        /*05b4*/ 	.word	0x000000ff
        /*05b8*/ 	.word	0x00000000
        /*05bc*/ 	.short	0x010a
        /*05be*/ 	.byte	0x04
	.zero		1


	//   ....[77]....
        /*05c0*/ 	.word	0x000047d0
        /*05c4*/ 	.word	0x00000000
        /*05c8*/ 	.word	0x00000000
        /*05cc*/ 	.short	0x010a
        /*05ce*/ 	.byte	0xff
	.zero		1


	//   ....[78]....
        /*05d0*/ 	.word	0x00004b10
        /*05d4*/ 	.word	0x00000000
        /*05d8*/ 	.word	0x00000080
        /*05dc*/ 	.short	0x010a
        /*05de*/ 	.byte	0xff
	.zero		1


	//   ....[79]....
        /*05e0*/ 	.word	0x00004c20
        /*05e4*/ 	.word	0x00000000
        /*05e8*/ 	.word	0x00000000
        /*05ec*/ 	.short	0x0101
        /*05ee*/ 	.byte	0xff
	.zero		1


	//   ....[80]....
        /*05f0*/ 	.word	0x000056c0
        /*05f4*/ 	.word	0x00000000
        /*05f8*/ 	.word	0x00000040
        /*05fc*/ 	.short	0x010a
        /*05fe*/ 	.byte	0xff
	.zero		1


	//   ....[81]....
        /*0600*/ 	.word	0x00005730
        /*0604*/ 	.word	0x00000049
        /*0608*/ 	.word	0x000000a0
        /*060c*/ 	.short	0x010a
        /*060e*/ 	.byte	0xff
	.zero		1


	//   ....[82]....
        /*0610*/ 	.word	0x00005820
        /*0614*/ 	.word	0x00000000
        /*0618*/ 	.word	0x00000040
        /*061c*/ 	.short	0x010a
        /*061e*/ 	.byte	0xff
	.zero		1


	//   ....[83]....
        /*0620*/ 	.word	0x00005950
        /*0624*/ 	.word	0x00000049
        /*0628*/ 	.word	0x000000a0
        /*062c*/ 	.short	0x010a
        /*062e*/ 	.byte	0xff
	.zero		1


	//   ....[84]....
        /*0630*/ 	.word	0x00006460
        /*0634*/ 	.word	0x00000000
        /*0638*/ 	.word	0x00000000
        /*063c*/ 	.short	0x0101
        /*063e*/ 	.byte	0xff
	.zero		1


	//   ....[85]....
        /*0640*/ 	.word	0x00006470
        /*0644*/ 	.word	0x00000002
        /*0648*/ 	.word	0x00000040
        /*064c*/ 	.short	0x010a
        /*064e*/ 	.byte	0xff
	.zero		1


	//   ....[86]....
        /*0650*/ 	.word	0x00006540
        /*0654*/ 	.word	0x00000002
        /*0658*/ 	.word	0x00000040
        /*065c*/ 	.short	0x010a
        /*065e*/ 	.byte	0xff
	.zero		1


	//   ....[87]....
        /*0660*/ 	.word	0x00006890
        /*0664*/ 	.word	0x000000ff
        /*0668*/ 	.word	0x00000000
        /*066c*/ 	.short	0x0101
        /*066e*/ 	.byte	0x05
	.zero		1


	//   ....[88]....
        /*0670*/ 	.word	0x000071e0
        /*0674*/ 	.word	0x00000000
        /*0678*/ 	.word	0x00000000
        /*067c*/ 	.short	0x0101
        /*067e*/ 	.byte	0xff
	.zero		1


	//   ....[89]....
        /*0680*/ 	.word	0x00007450
        /*0684*/ 	.word	0x000000ff
        /*0688*/ 	.word	0x00000000
        /*068c*/ 	.short	0x0101
        /*068e*/ 	.byte	0x04
	.zero		1


	//   ....[90]....
        /*0690*/ 	.word	0x00007470
        /*0694*/ 	.word	0x00000002
        /*0698*/ 	.word	0x000000f0
        /*069c*/ 	.short	0x010a
        /*069e*/ 	.byte	0xff
	.zero		1


	//   ....[91]....
        /*06a0*/ 	.word	0x000074d0
        /*06a4*/ 	.word	0x00000002
        /*06a8*/ 	.word	0x00000020
        /*06ac*/ 	.short	0x010a
        /*06ae*/ 	.byte	0xff
	.zero		1


	//   ....[92]....
        /*06b0*/ 	.word	0x00007530
        /*06b4*/ 	.word	0x00000002
        /*06b8*/ 	.word	0x00000020
        /*06bc*/ 	.short	0x010a
        /*06be*/ 	.byte	0xff
	.zero		1


	//   ....[93]....
        /*06c0*/ 	.word	0x00007580
        /*06c4*/ 	.word	0x00000002
        /*06c8*/ 	.word	0x00000080
        /*06cc*/ 	.short	0x010a
        /*06ce*/ 	.byte	0xff
	.zero		1


	//   ....[94]....
        /*06d0*/ 	.word	0x000075e0
        /*06d4*/ 	.word	0x00000000
        /*06d8*/ 	.word	0x00000000
        /*06dc*/ 	.short	0x010a
        /*06de*/ 	.byte	0xff
	.zero		1


	//   ....[95]....
        /*06e0*/ 	.word	0x00007640
        /*06e4*/ 	.word	0x00000000
        /*06e8*/ 	.word	0x00000000
        /*06ec*/ 	.short	0x010a
        /*06ee*/ 	.byte	0xff
	.zero		1


	//   ....[96]....
        /*06f0*/ 	.word	0x000076a0
        /*06f4*/ 	.word	0x00000000
        /*06f8*/ 	.word	0x00000000
        /*06fc*/ 	.short	0x010a
        /*06fe*/ 	.byte	0xff
	.zero		1


	//   ....[97]....
        /*0700*/ 	.word	0x000076f0
        /*0704*/ 	.word	0x00000000
        /*0708*/ 	.word	0x000000e0
        /*070c*/ 	.short	0x010a
        /*070e*/ 	.byte	0xff
	.zero		1


	//   ....[98]....
        /*0710*/ 	.word	0x00007750
        /*0714*/ 	.word	0x00000000
        /*0718*/ 	.word	0x00000090
        /*071c*/ 	.short	0x010a
        /*071e*/ 	.byte	0xff
	.zero		1


	//   ....[99]....
        /*0720*/ 	.word	0x000077a0
        /*0724*/ 	.word	0x00000000
        /*0728*/ 	.word	0x00000080
        /*072c*/ 	.short	0x010a
        /*072e*/ 	.byte	0xff
	.zero		1


	//   ....[100]....
        /*0730*/ 	.word	0x00007800
        /*0734*/ 	.word	0x00000000
        /*0738*/ 	.word	0x00000090
        /*073c*/ 	.short	0x010a
        /*073e*/ 	.byte	0xff
	.zero		1


	//   ....[101]....
        /*0740*/ 	.word	0x00007850
        /*0744*/ 	.word	0x00000000
        /*0748*/ 	.word	0x00000080
        /*074c*/ 	.short	0x010a
        /*074e*/ 	.byte	0xff
	.zero		1


	//   ....[102]....
        /*0750*/ 	.word	0x000078b0
        /*0754*/ 	.word	0x00000002
        /*0758*/ 	.word	0x000000c0
        /*075c*/ 	.short	0x010a
        /*075e*/ 	.byte	0xff
	.zero		1


	//   ....[103]....
        /*0760*/ 	.word	0x00007910
        /*0764*/ 	.word	0x00000000
        /*0768*/ 	.word	0x00000000
        /*076c*/ 	.short	0x010a
        /*076e*/ 	.byte	0xff
	.zero		1


	//   ....[104]....
        /*0770*/ 	.word	0x00007970
        /*0774*/ 	.word	0x00000000
        /*0778*/ 	.word	0x00000000
        /*077c*/ 	.short	0x010a
        /*077e*/ 	.byte	0xff
	.zero		1


	//   ....[105]....
        /*0780*/ 	.word	0x000079d0
        /*0784*/ 	.word	0x00000000
        /*0788*/ 	.word	0x00000000
        /*078c*/ 	.short	0x010a
        /*078e*/ 	.byte	0xff
	.zero		1


	//   ....[106]....
        /*0790*/ 	.word	0x00007a30
        /*0794*/ 	.word	0x00000000
        /*0798*/ 	.word	0x00000000
        /*079c*/ 	.short	0x010a
        /*079e*/ 	.byte	0xff
	.zero		1


	//   ....[107]....
        /*07a0*/ 	.word	0x00007a90
        /*07a4*/ 	.word	0x00000000
        /*07a8*/ 	.word	0x00000000
        /*07ac*/ 	.short	0x010a
        /*07ae*/ 	.byte	0xff
	.zero		1


	//   ....[108]....
        /*07b0*/ 	.word	0x00007ae0
        /*07b4*/ 	.word	0x00000000
        /*07b8*/ 	.word	0x00000080
        /*07bc*/ 	.short	0x010a
        /*07be*/ 	.byte	0xff
	.zero		1


	//   ....[109]....
        /*07c0*/ 	.word	0x00007b40
        /*07c4*/ 	.word	0x00000000
        /*07c8*/ 	.word	0x00000078
        /*07cc*/ 	.short	0x010a
        /*07ce*/ 	.byte	0xff
	.zero		1


	//   ....[110]....
        /*07d0*/ 	.word	0x00007ba0
        /*07d4*/ 	.word	0x00000000
        /*07d8*/ 	.word	0x00000058
        /*07dc*/ 	.short	0x010a
        /*07de*/ 	.byte	0xff
	.zero		1


	//   ....[111]....
        /*07e0*/ 	.word	0x00007c00
        /*07e4*/ 	.word	0x00000000
        /*07e8*/ 	.word	0x00000058
        /*07ec*/ 	.short	0x010a
        /*07ee*/ 	.byte	0xff
	.zero		1


	//   ....[112]....
        /*07f0*/ 	.word	0x00007c60
        /*07f4*/ 	.word	0x00000000
        /*07f8*/ 	.word	0x00000000
        /*07fc*/ 	.short	0x010a
        /*07fe*/ 	.byte	0xff
	.zero		1


	//   ....[113]....
        /*0800*/ 	.word	0x00007cc0
        /*0804*/ 	.word	0x00000000
        /*0808*/ 	.word	0x00000000
        /*080c*/ 	.short	0x010a
        /*080e*/ 	.byte	0xff
	.zero		1


	//   ....[114]....
        /*0810*/ 	.word	0x00007d10
        /*0814*/ 	.word	0x00000000
        /*0818*/ 	.word	0x00000080
        /*081c*/ 	.short	0x010a
        /*081e*/ 	.byte	0xff
	.zero		1


	//   ....[115]....
        /*0820*/ 	.word	0x00007d60
        /*0824*/ 	.word	0x00000000
        /*0828*/ 	.word	0x00000040
        /*082c*/ 	.short	0x010a
        /*082e*/ 	.byte	0xff
	.zero		1


	//   ....[116]....
        /*0830*/ 	.word	0x00007db0
        /*0834*/ 	.word	0x00000049
        /*0838*/ 	.word	0x000000a0
        /*083c*/ 	.short	0x010a
        /*083e*/ 	.byte	0xff
	.zero		1


	//   ....[117]....
        /*0840*/ 	.word	0x00007e00
        /*0844*/ 	.word	0x00000002
        /*0848*/ 	.word	0x00000040
        /*084c*/ 	.short	0x010a
        /*084e*/ 	.byte	0xff
	.zero		1


	//----- nvinfo : EIATTR_NUM_MBARRIERS
	.align		4
.L_47:
        /*0850*/ 	.byte	0x03, 0x38
        /*0852*/ 	.short	0x0020


	//----- nvinfo : EIATTR_EXIT_INSTR_OFFSETS
	.align		4
        /*0854*/ 	.byte	0x04, 0x1c
        /*0856*/ 	.short	(.L_49 - .L_48)


	//   ....[0]....
.L_48:
        /*0858*/ 	.word	0x000024e0


	//   ....[1]....
        /*085c*/ 	.word	0x000029d0


	//   ....[2]....
        /*0860*/ 	.word	0x00002a30


	//   ....[3]....
        /*0864*/ 	.word	0x00003930


	//   ....[4]....
        /*0868*/ 	.word	0x00004800


	//   ....[5]....
        /*086c*/ 	.word	0x00004840


	//   ....[6]....
        /*0870*/ 	.word	0x00007340


	//   ....[7]....
        /*0874*/ 	.word	0x000073c0


	//   ....[8]....
        /*0878*/ 	.word	0x000073f0


	//   ....[9]....
        /*087c*/ 	.word	0x00007460


	//----- nvinfo : EIATTR_MAX_THREADS
	.align		4
.L_49:
        /*0880*/ 	.byte	0x04, 0x05
        /*0882*/ 	.short	(.L_51 - .L_50)
.L_50:
        /*0884*/ 	.word	0x00000100
        /*0888*/ 	.word	0x00000001
        /*088c*/ 	.word	0x00000001


	//----- nvinfo : EIATTR_CRS_STACK_SIZE
	.align		4
.L_51:
        /*0890*/ 	.byte	0x04, 0x1e
        /*0892*/ 	.short	(.L_53 - .L_52)
.L_52:
        /*0894*/ 	.word	0x00000000


	//----- nvinfo : EIATTR_CBANK_PARAM_SIZE
	.align		4
.L_53:
        /*0898*/ 	.byte	0x03, 0x19
        /*089a*/ 	.short	0x0800


	//----- nvinfo : EIATTR_PARAM_CBANK
	.align		4
        /*089c*/ 	.byte	0x04, 0x0a
        /*089e*/ 	.short	(.L_55 - .L_54)
	.align		4
.L_54:
        /*08a0*/ 	.word	index@(.nv.constant0._ZN7cutlass13device_kernelINS_4gemm6kernel13GemmUniversalIN4cute5tupleIJiiiiEEENS1_10collective13CollectiveMmaINS1_35MainloopSm100TmaUmmaWarpSpecializedILi4ELi2ELi4ENS5_IJNS4_1CILi1EEESB_SB_EEEEENS5_IJNSA_ILi128EEENSA_ILi64EEESF_EEENS_6half_tENS5_IJlSB_lEEESH_SI_NS4_8TiledMMAINS4_8MMA_AtomIJNS4_20SM100_MMA_F16BF16_SSISH_SH_fLi128ELi64ELNS4_4UMMA5MajorE0ELSN_0ELNSM_7ScaleInE0ELSO_0EEEEEENS4_6LayoutISC_NS5_IJNSA_ILi0EEESS_SS_EEEEENS5_IJNS4_10UnderscoreESV_SV_EEEEENS4_13SM90_TMA_LOADENS4_14ComposedLayoutINS4_7SwizzleILi3ELi4ELi3EEENS4_18smem_ptr_flag_bitsILi16EEENSR_INS5_IJNSA_ILi8EEESF_EEENS5_IJSF_SB_EEEEEEEvNS4_8identityESY_S18_vS19_EENS_8epilogue10collective18CollectiveEpilogueINS1B_23Sm100TmaWarpSpecializedILi3ELi2ELi32ELb1ELb0EEEJSG_NS5_IJNSR_ISE_SB_EENSR_INSA_ILi32EEESB_EEEEESH_SI_SH_SI_NS1B_6fusion15FusionCallbacksIS1F_NS1K_17LinearCombinationISH_fSH_fLNS_15FloatRoundStyleE2EEESG_S1J_JEEENS4_5SM1004TMEM4LOAD26SM100_TMEM_LOAD_32dp32b32xESY_NSZ_INS10_ILi2ELi4ELi3EEES13_NSR_INS5_IJS14_S1H_EEENS5_IJS1H_SB_EEEEEEENS4_39AutoVectorizingCopyWithAssumedAlignmentILi128EEENS4_14SM90_TMA_STOREES1Y_S20_S20_EEEvvEEEEvNT_6ParamsE)
        /*08a4*/ 	.short	0x0380
        /*08a6*/ 	.short	0x0800


	//----- nvinfo : EIATTR_SW_WAR
	.align		4
.L_55:
        /*08a8*/ 	.byte	0x04, 0x36
        /*08aa*/ 	.short	(.L_57 - .L_56)
.L_56:
        /*08ac*/ 	.word	0x00000008
.L_57:


//--------------------- .nv.callgraph             --------------------------
	.section	.nv.callgraph,"",@"SHT_CUDA_CALLGRAPH"
	.align	4
	.sectionentsize	8
	.align		4
        /*0000*/ 	.word	0x00000000
	.align		4
        /*0004*/ 	.word	0xffffffff
	.align		4
        /*0008*/ 	.word	index@(_ZN7cutlass13device_kernelINS_4gemm6kernel13GemmUniversalIN4cute5tupleIJiiiiEEENS1_10collective13CollectiveMmaINS1_35MainloopSm100TmaUmmaWarpSpecializedILi4ELi2ELi4ENS5_IJNS4_1CILi1EEESB_SB_EEEEENS5_IJNSA_ILi128EEENSA_ILi64EEESF_EEENS_6half_tENS5_IJlSB_lEEESH_SI_NS4_8TiledMMAINS4_8MMA_AtomIJNS4_20SM100_MMA_F16BF16_SSISH_SH_fLi128ELi64ELNS4_4UMMA5MajorE0ELSN_0ELNSM_7ScaleInE0ELSO_0EEEEEENS4_6LayoutISC_NS5_IJNSA_ILi0EEESS_SS_EEEEENS5_IJNS4_10UnderscoreESV_SV_EEEEENS4_13SM90_TMA_LOADENS4_14ComposedLayoutINS4_7SwizzleILi3ELi4ELi3EEENS4_18smem_ptr_flag_bitsILi16EEENSR_INS5_IJNSA_ILi8EEESF_EEENS5_IJSF_SB_EEEEEEEvNS4_8identityESY_S18_vS19_EENS_8epilogue10collective18CollectiveEpilogueINS1B_23Sm100TmaWarpSpecializedILi3ELi2ELi32ELb1ELb0EEEJSG_NS5_IJNSR_ISE_SB_EENSR_INSA_ILi32EEESB_EEEEESH_SI_SH_SI_NS1B_6fusion15FusionCallbacksIS1F_NS1K_17LinearCombinationISH_fSH_fLNS_15FloatRoundStyleE2EEESG_S1J_JEEENS4_5SM1004TMEM4LOAD26SM100_TMEM_LOAD_32dp32b32xESY_NSZ_INS10_ILi2ELi4ELi3EEES13_NSR_INS5_IJS14_S1H_EEENS5_IJS1H_SB_EEEEEEENS4_39AutoVectorizingCopyWithAssumedAlignmentILi128EEENS4_14SM90_TMA_STOREES1Y_S20_S20_EEEvvEEEEvNT_6ParamsE)
	.align		4
        /*000c*/ 	.word	index@(__assertfail)
	.align		4
        /*0010*/ 	.word	0x00000000
	.align		4
        /*0014*/ 	.word	0xfffffffe
	.align		4
        /*0018*/ 	.word	0x00000000
	.align		4
        /*001c*/ 	.word	0xfffffffd
	.align		4
        /*0020*/ 	.word	0x00000000
	.align		4
        /*0024*/ 	.word	0xfffffffc


//--------------------- .nv.constant4             --------------------------
	.section	.nv.constant4,"a",@progbits
	.align	8
	.align		8
.nv.constant4:
        /*0000*/ 	.dword	__assertfail
	.align		8
        /*0008*/ 	.dword	__unnamed_1
	.align		8
        /*0010*/ 	.dword	__unnamed_2
	.align		8
        /*0018*/ 	.dword	_ZN39_INTERNAL_bbaca247_4_k_cu_e0335ae5_62534cuda3std3__45__cpo5beginE
	.align		8
        /*0020*/ 	.dword	_ZN39_INTERNAL_bbaca247_4_k_cu_e0335ae5_62534cuda3std3__45__cpo3endE
	.align		8
        /*0028*/ 	.dword	_ZN39_INTERNAL_bbaca247_4_k_cu_e0335ae5_62534cuda3std3__45__cpo6cbeginE
	.align		8
        /*0030*/ 	.dword	_ZN39_INTERNAL_bbaca247_4_k_cu_e0335ae5_62534cuda3std3__45__cpo4cendE
	.align		8
        /*0038*/ 	.dword	_ZN39_INTERNAL_bbaca247_4_k_cu_e0335ae5_62534cuda3std3__441_GLOBAL__N__bbaca247_4_k_cu_e0335ae5_62536ignoreE
	.align		8
        /*0040*/ 	.dword	_ZN39_INTERNAL_bbaca247_4_k_cu_e0335ae5_62534cuda3std3__419piecewise_constructE
	.align		8
        /*0048*/ 	.dword	_ZN39_INTERNAL_bbaca247_4_k_cu_e0335ae5_62534cuda3std3__48in_placeE
	.align		8
        /*0050*/ 	.dword	_ZN39_INTERNAL_bbaca247_4_k_cu_e0335ae5_62534cuda3std6ranges3__45__cpo4swapE
	.align		8
        /*0058*/ 	.dword	_ZN39_INTERNAL_bbaca247_4_k_cu_e0335ae5_62534cuda3std6ranges3__45__cpo9iter_moveE
	.align		8
        /*0060*/ 	.dword	_ZN39_INTERNAL_bbaca247_4_k_cu_e0335ae5_62534cute7productE
	.align		8
        /*0068*/ 	.dword	_ZN39_INTERNAL_bbaca247_4_k_cu_e0335ae5_62534cute1_E
	.align		8
        /*0070*/ 	.dword	$str$25
	.align		8
        /*0078*/ 	.dword	$str$26
	.align		8
        /*0080*/ 	.dword	$str$27
	.align		8
        /*0088*/ 	.dword	$str$28


//--------------------- .text._ZN7cutlass13device_kernelINS_4gemm6kernel13GemmUniversalIN4cute5tupleIJiiiiEEENS1_10collective13CollectiveMmaINS1_35MainloopSm100TmaUmmaWarpSpecializedILi4ELi2ELi4ENS5_IJNS4_1CILi1EEESB_SB_EEEEENS5_IJNSA_ILi128EEENSA_ILi64EEESF_EEENS_6half_tENS5_IJlSB_lEEESH_SI_NS4_8TiledMMAINS4_8MMA_AtomIJNS4_20SM100_MMA_F16BF16_SSISH_SH_fLi128ELi64ELNS4_4UMMA5MajorE0ELSN_0ELNSM_7ScaleInE0ELSO_0EEEEEENS4_6LayoutISC_NS5_IJNSA_ILi0EEESS_SS_EEEEENS5_IJNS4_10UnderscoreESV_SV_EEEEENS4_13SM90_TMA_LOADENS4_14ComposedLayoutINS4_7SwizzleILi3ELi4ELi3EEENS4_18smem_ptr_flag_bitsILi16EEENSR_INS5_IJNSA_ILi8EEESF_EEENS5_IJSF_SB_EEEEEEEvNS4_8identityESY_S18_vS19_EENS_8epilogue10collective18CollectiveEpilogueINS1B_23Sm100TmaWarpSpecializedILi3ELi2ELi32ELb1ELb0EEEJSG_NS5_IJNSR_ISE_SB_EENSR_INSA_ILi32EEESB_EEEEESH_SI_SH_SI_NS1B_6fusion15FusionCallbacksIS1F_NS1K_17LinearCombinationISH_fSH_fLNS_15FloatRoundStyleE2EEESG_S1J_JEEENS4_5SM1004TMEM4LOAD26SM100_TMEM_LOAD_32dp32b32xESY_NSZ_INS10_ILi2ELi4ELi3EEES13_NSR_INS5_IJS14_S1H_EEENS5_IJS1H_SB_EEEEEEENS4_39AutoVectorizingCopyWithAssumedAlignmentILi128EEENS4_14SM90_TMA_STOREES1Y_S20_S20_EEEvvEEEEvNT_6ParamsE --------------------------
	.section	.text._ZN7cutlass13device_kernelINS_4gemm6kernel13GemmUniversalIN4cute5tupleIJiiiiEEENS1_10collective13CollectiveMmaINS1_35MainloopSm100TmaUmmaWarpSpecializedILi4ELi2ELi4ENS5_IJNS4_1CILi1EEESB_SB_EEEEENS5_IJNSA_ILi128EEENSA_ILi64EEESF_EEENS_6half_tENS5_IJlSB_lEEESH_SI_NS4_8TiledMMAINS4_8MMA_AtomIJNS4_20SM100_MMA_F16BF16_SSISH_SH_fLi128ELi64ELNS4_4UMMA5MajorE0ELSN_0ELNSM_7ScaleInE0ELSO_0EEEEEENS4_6LayoutISC_NS5_IJNSA_ILi0EEESS_SS_EEEEENS5_IJNS4_10UnderscoreESV_SV_EEEEENS4_13SM90_TMA_LOADENS4_14ComposedLayoutINS4_7SwizzleILi3ELi4ELi3EEENS4_18smem_ptr_flag_bitsILi16EEENSR_INS5_IJNSA_ILi8EEESF_EEENS5_IJSF_SB_EEEEEEEvNS4_8identityESY_S18_vS19_EENS_8epilogue10collective18CollectiveEpilogueINS1B_23Sm100TmaWarpSpecializedILi3ELi2ELi32ELb1ELb0EEEJSG_NS5_IJNSR_ISE_SB_EENSR_INSA_ILi32EEESB_EEEEESH_SI_SH_SI_NS1B_6fusion15FusionCallbacksIS1F_NS1K_17LinearCombinationISH_fSH_fLNS_15FloatRoundStyleE2EEESG_S1J_JEEENS4_5SM1004TMEM4LOAD26SM100_TMEM_LOAD_32dp32b32xESY_NSZ_INS10_ILi2ELi4ELi3EEES13_NSR_INS5_IJS14_S1H_EEENS5_IJS1H_SB_EEEEEEENS4_39AutoVectorizingCopyWithAssumedAlignmentILi128EEENS4_14SM90_TMA_STOREES1Y_S20_S20_EEEvvEEEEvNT_6ParamsE,"ax",@progbits
	.align	128
.text._ZN7cutlass13device_kernelINS_4gemm6kernel13GemmUniversalIN4cute5tupleIJiiiiEEENS1_10collective13CollectiveMmaINS1_35MainloopSm100TmaUmmaWarpSpecializedILi4ELi2ELi4ENS5_IJNS4_1CILi1EEESB_SB_EEEEENS5_IJNSA_ILi128EEENSA_ILi64EEESF_EEENS_6half_tENS5_IJlSB_lEEESH_SI_NS4_8TiledMMAINS4_8MMA_AtomIJNS4_20SM100_MMA_F16BF16_SSISH_SH_fLi128ELi64ELNS4_4UMMA5MajorE0ELSN_0ELNSM_7ScaleInE0ELSO_0EEEEEENS4_6LayoutISC_NS5_IJNSA_ILi0EEESS_SS_EEEEENS5_IJNS4_10UnderscoreESV_SV_EEEEENS4_13SM90_TMA_LOADENS4_14ComposedLayoutINS4_7SwizzleILi3ELi4ELi3EEENS4_18smem_ptr_flag_bitsILi16EEENSR_INS5_IJNSA_ILi8EEESF_EEENS5_IJSF_SB_EEEEEEEvNS4_8identityESY_S18_vS19_EENS_8epilogue10collective18CollectiveEpilogueINS1B_23Sm100TmaWarpSpecializedILi3ELi2ELi32ELb1ELb0EEEJSG_NS5_IJNSR_ISE_SB_EENSR_INSA_ILi32EEESB_EEEEESH_SI_SH_SI_NS1B_6fusion15FusionCallbacksIS1F_NS1K_17LinearCombinationISH_fSH_fLNS_15FloatRoundStyleE2EEESG_S1J_JEEENS4_5SM1004TMEM4LOAD26SM100_TMEM_LOAD_32dp32b32xESY_NSZ_INS10_ILi2ELi4ELi3EEES13_NSR_INS5_IJS14_S1H_EEENS5_IJS1H_SB_EEEEEEENS4_39AutoVectorizingCopyWithAssumedAlignmentILi128EEENS4_14SM90_TMA_STOREES1Y_S20_S20_EEEvvEEEEvNT_6ParamsE:
        .type           _ZN7cutlass13device_kernelINS_4gemm6kernel13GemmUniversalIN4cute5tupleIJiiiiEEENS1_10collective13CollectiveMmaINS1_35MainloopSm100TmaUmmaWarpSpecializedILi4ELi2ELi4ENS5_IJNS4_1CILi1EEESB_SB_EEEEENS5_IJNSA_ILi128EEENSA_ILi64EEESF_EEENS_6half_tENS5_IJlSB_lEEESH_SI_NS4_8TiledMMAINS4_8MMA_AtomIJNS4_20SM100_MMA_F16BF16_SSISH_SH_fLi128ELi64ELNS4_4UMMA5MajorE0ELSN_0ELNSM_7ScaleInE0ELSO_0EEEEEENS4_6LayoutISC_NS5_IJNSA_ILi0EEESS_SS_EEEEENS5_IJNS4_10UnderscoreESV_SV_EEEEENS4_13SM90_TMA_LOADENS4_14ComposedLayoutINS4_7SwizzleILi3ELi4ELi3EEENS4_18smem_ptr_flag_bitsILi16EEENSR_INS5_IJNSA_ILi8EEESF_EEENS5_IJSF_SB_EEEEEEEvNS4_8identityESY_S18_vS19_EENS_8epilogue10collective18CollectiveEpilogueINS1B_23Sm100TmaWarpSpecializedILi3ELi2ELi32ELb1ELb0EEEJSG_NS5_IJNSR_ISE_SB_EENSR_INSA_ILi32EEESB_EEEEESH_SI_SH_SI_NS1B_6fusion15FusionCallbacksIS1F_NS1K_17LinearCombinationISH_fSH_fLNS_15FloatRoundStyleE2EEESG_S1J_JEEENS4_5SM1004TMEM4LOAD26SM100_TMEM_LOAD_32dp32b32xESY_NSZ_INS10_ILi2ELi4ELi3EEES13_NSR_INS5_IJS14_S1H_EEENS5_IJS1H_SB_EEEEEEENS4_39AutoVectorizingCopyWithAssumedAlignmentILi128EEENS4_14SM90_TMA_STOREES1Y_S20_S20_EEEvvEEEEvNT_6ParamsE,@function
        .size           _ZN7cutlass13device_kernelINS_4gemm6kernel13GemmUniversalIN4cute5tupleIJiiiiEEENS1_10collective13CollectiveMmaINS1_35MainloopSm100TmaUmmaWarpSpecializedILi4ELi2ELi4ENS5_IJNS4_1CILi1EEESB_SB_EEEEENS5_IJNSA_ILi128EEENSA_ILi64EEESF_EEENS_6half_tENS5_IJlSB_lEEESH_SI_NS4_8TiledMMAINS4_8MMA_AtomIJNS4_20SM100_MMA_F16BF16_SSISH_SH_fLi128ELi64ELNS4_4UMMA5MajorE0ELSN_0ELNSM_7ScaleInE0ELSO_0EEEEEENS4_6LayoutISC_NS5_IJNSA_ILi0EEESS_SS_EEEEENS5_IJNS4_10UnderscoreESV_SV_EEEEENS4_13SM90_TMA_LOADENS4_14ComposedLayoutINS4_7SwizzleILi3ELi4ELi3EEENS4_18smem_ptr_flag_bitsILi16EEENSR_INS5_IJNSA_ILi8EEESF_EEENS5_IJSF_SB_EEEEEEEvNS4_8identityESY_S18_vS19_EENS_8epilogue10collective18CollectiveEpilogueINS1B_23Sm100TmaWarpSpecializedILi3ELi2ELi32ELb1ELb0EEEJSG_NS5_IJNSR_ISE_SB_EENSR_INSA_ILi32EEESB_EEEEESH_SI_SH_SI_NS1B_6fusion15FusionCallbacksIS1F_NS1K_17LinearCombinationISH_fSH_fLNS_15FloatRoundStyleE2EEESG_S1J_JEEENS4_5SM1004TMEM4LOAD26SM100_TMEM_LOAD_32dp32b32xESY_NSZ_INS10_ILi2ELi4ELi3EEES13_NSR_INS5_IJS14_S1H_EEENS5_IJS1H_SB_EEEEEEENS4_39AutoVectorizingCopyWithAssumedAlignmentILi128EEENS4_14SM90_TMA_STOREES1Y_S20_S20_EEEvvEEEEvNT_6ParamsE,(.L_x_154 - _ZN7cutlass13device_kernelINS_4gemm6kernel13GemmUniversalIN4cute5tupleIJiiiiEEENS1_10collective13CollectiveMmaINS1_35MainloopSm100TmaUmmaWarpSpecializedILi4ELi2ELi4ENS5_IJNS4_1CILi1EEESB_SB_EEEEENS5_IJNSA_ILi128EEENSA_ILi64EEESF_EEENS_6half_tENS5_IJlSB_lEEESH_SI_NS4_8TiledMMAINS4_8MMA_AtomIJNS4_20SM100_MMA_F16BF16_SSISH_SH_fLi128ELi64ELNS4_4UMMA5MajorE0ELSN_0ELNSM_7ScaleInE0ELSO_0EEEEEENS4_6LayoutISC_NS5_IJNSA_ILi0EEESS_SS_EEEEENS5_IJNS4_10UnderscoreESV_SV_EEEEENS4_13SM90_TMA_LOADENS4_14ComposedLayoutINS4_7SwizzleILi3ELi4ELi3EEENS4_18smem_ptr_flag_bitsILi16EEENSR_INS5_IJNSA_ILi8EEESF_EEENS5_IJSF_SB_EEEEEEEvNS4_8identityESY_S18_vS19_EENS_8epilogue10collective18CollectiveEpilogueINS1B_23Sm100TmaWarpSpecializedILi3ELi2ELi32ELb1ELb0EEEJSG_NS5_IJNSR_ISE_SB_EENSR_INSA_ILi32EEESB_EEEEESH_SI_SH_SI_NS1B_6fusion15FusionCallbacksIS1F_NS1K_17LinearCombinationISH_fSH_fLNS_15FloatRoundStyleE2EEESG_S1J_JEEENS4_5SM1004TMEM4LOAD26SM100_TMEM_LOAD_32dp32b32xESY_NSZ_INS10_ILi2ELi4ELi3EEES13_NSR_INS5_IJS14_S1H_EEENS5_IJS1H_SB_EEEEEEENS4_39AutoVectorizingCopyWithAssumedAlignmentILi128EEENS4_14SM90_TMA_STOREES1Y_S20_S20_EEEvvEEEEvNT_6ParamsE)
        .other          _ZN7cutlass13device_kernelINS_4gemm6kernel13GemmUniversalIN4cute5tupleIJiiiiEEENS1_10collective13CollectiveMmaINS1_35MainloopSm100TmaUmmaWarpSpecializedILi4ELi2ELi4ENS5_IJNS4_1CILi1EEESB_SB_EEEEENS5_IJNSA_ILi128EEENSA_ILi64EEESF_EEENS_6half_tENS5_IJlSB_lEEESH_SI_NS4_8TiledMMAINS4_8MMA_AtomIJNS4_20SM100_MMA_F16BF16_SSISH_SH_fLi128ELi64ELNS4_4UMMA5MajorE0ELSN_0ELNSM_7ScaleInE0ELSO_0EEEEEENS4_6LayoutISC_NS5_IJNSA_ILi0EEESS_SS_EEEEENS5_IJNS4_10UnderscoreESV_SV_EEEEENS4_13SM90_TMA_LOADENS4_14ComposedLayoutINS4_7SwizzleILi3ELi4ELi3EEENS4_18smem_ptr_flag_bitsILi16EEENSR_INS5_IJNSA_ILi8EEESF_EEENS5_IJSF_SB_EEEEEEEvNS4_8identityESY_S18_vS19_EENS_8epilogue10collective18CollectiveEpilogueINS1B_23Sm100TmaWarpSpecializedILi3ELi2ELi32ELb1ELb0EEEJSG_NS5_IJNSR_ISE_SB_EENSR_INSA_ILi32EEESB_EEEEESH_SI_SH_SI_NS1B_6fusion15FusionCallbacksIS1F_NS1K_17LinearCombinationISH_fSH_fLNS_15FloatRoundStyleE2EEESG_S1J_JEEENS4_5SM1004TMEM4LOAD26SM100_TMEM_LOAD_32dp32b32xESY_NSZ_INS10_ILi2ELi4ELi3EEES13_NSR_INS5_IJS14_S1H_EEENS5_IJS1H_SB_EEEEEEENS4_39AutoVectorizingCopyWithAssumedAlignmentILi128EEENS4_14SM90_TMA_STOREES1Y_S20_S20_EEEvvEEEEvNT_6ParamsE,@"STO_CUDA_ENTRY STV_DEFAULT"
_ZN7cutlass13device_kernelINS_4gemm6kernel13GemmUniversalIN4cute5tupleIJiiiiEEENS1_10collective13CollectiveMmaINS1_35MainloopSm100TmaUmmaWarpSpecializedILi4ELi2ELi4ENS5_IJNS4_1CILi1EEESB_SB_EEEEENS5_IJNSA_ILi128EEENSA_ILi64EEESF_EEENS_6half_tENS5_IJlSB_lEEESH_SI_NS4_8TiledMMAINS4_8MMA_AtomIJNS4_20SM100_MMA_F16BF16_SSISH_SH_fLi128ELi64ELNS4_4UMMA5MajorE0ELSN_0ELNSM_7ScaleInE0ELSO_0EEEEEENS4_6LayoutISC_NS5_IJNSA_ILi0EEESS_SS_EEEEENS5_IJNS4_10UnderscoreESV_SV_EEEEENS4_13SM90_TMA_LOADENS4_14ComposedLayoutINS4_7SwizzleILi3ELi4ELi3EEENS4_18smem_ptr_flag_bitsILi16EEENSR_INS5_IJNSA_ILi8EEESF_EEENS5_IJSF_SB_EEEEEEEvNS4_8identityESY_S18_vS19_EENS_8epilogue10collective18CollectiveEpilogueINS1B_23Sm100TmaWarpSpecializedILi3ELi2ELi32ELb1ELb0EEEJSG_NS5_IJNSR_ISE_SB_EENSR_INSA_ILi32EEESB_EEEEESH_SI_SH_SI_NS1B_6fusion15FusionCallbacksIS1F_NS1K_17LinearCombinationISH_fSH_fLNS_15FloatRoundStyleE2EEESG_S1J_JEEENS4_5SM1004TMEM4LOAD26SM100_TMEM_LOAD_32dp32b32xESY_NSZ_INS10_ILi2ELi4ELi3EEES13_NSR_INS5_IJS14_S1H_EEENS5_IJS1H_SB_EEEEEEENS4_39AutoVectorizingCopyWithAssumedAlignmentILi128EEENS4_14SM90_TMA_STOREES1Y_S20_S20_EEEvvEEEEvNT_6ParamsE:
[----:B------:R-:W1:Y:S01]  /*0000*/  LDC R1, c[0x0][0x37c] ;  /* 0x0000df00ff017b82 */ /* 0x000e620000000800 */
[----:B------:R-:W2:Y:S01]  /*0010*/  S2R R93, SR_TID.X ;  /* 0x00000000005d7919 */ /* 0x000ea20000002100 */
[----:B------:R-:W3:Y:S01]  /*0020*/  LDCU.64 UR4, c[0x0][0x890] ;  /* 0x00011200ff0477ac */ /* 0x000ee20008000a00 */
[----:B------:R-:W-:Y:S02]  /*0030*/  PRMT R88, RZ, 0x7610, R88 ;  /* 0x00007610ff587816 */ /* 0x000fe40000000058 */
[----:B------:R-:W-:Y:S01]  /*0040*/  ELECT P5, URZ, PT ;  /* 0x0000000000ff782f */ /* 0x000fe200038a0000 */
[----:B------:R-:W4:Y:S01]  /*0050*/  LDCU.64 UR46, c[0x0][0x358] ;  /* 0x00006b00ff2e77ac */ /* 0x000f220008000a00 */
[----:B---3--:R-:W-:-:S04]  /*0060*/  UISETP.NE.U32.AND UP0, UPT, UR4, URZ, UPT ;  /* 0x000000ff0400728c */ /* 0x008fc8000bf05070 */
[----:B------:R-:W-:Y:S01]  /*0070*/  UISETP.NE.AND.EX UP0, UPT, UR5, URZ, UPT, UP0 ;  /* 0x000000ff0500728c */ /* 0x000fe2000bf05300 */
[----:B--2---:R-:W-:-:S05]  /*0080*/  SHF.R.U32.HI R92, RZ, 0x5, R93 ;  /* 0x00000005ff5c7819 */ /* 0x004fca000001165d */
[----:B------:R-:W2:Y:S02]  /*0090*/  SHFL.IDX PT, R0, R92, RZ, 0x1f ;  /* 0x00001fff5c007589 */ /* 0x000ea400000e0000 */
[----:B--2---:R-:W-:Y:S01]  /*00a0*/  R2UR UR8, R0 ;  /* 0x00000000000872ca */ /* 0x004fe200000e0000 */
[----:B-1--4-:R-:W-:-:S14]  /*00b0*/  BRA.U UP0, `(.L_x_0) ;  /* 0x00000001002c7547 */ /* 0x012fdc000b800000 */
[----:B------:R-:W1:Y:S02]  /*00c0*/  LDCU.64 UR6, c[0x0][0x888] ;  /* 0x00011100ff0677ac */ /* 0x000e640008000a00 */
[----:B-1----:R-:W-:-:S04]  /*00d0*/  UISETP.NE.U32.AND UP0, UPT, UR6, URZ, UPT ;  /* 0x000000ff0600728c */ /* 0x002fc8000bf05070 */
[----:B------:R-:W-:-:S09]  /*00e0*/  UISETP.NE.AND.EX UP0, UPT, UR7, URZ, UPT, UP0 ;  /* 0x000000ff0700728c */ /* 0x000fd2000bf05300 */
[----:B------:R-:W-:Y:S05]  /*00f0*/  BRA.U !UP0, `(.L_x_1) ;  /* 0x0000000108107547 */ /* 0x000fea000b800000 */
[----:B------:R-:W1:Y:S02]  /*0100*/  LDC.64 R2, c[0x0][0x888] ;  /* 0x00022200ff027b82 */ /* 0x000e640000000a00 */
[----:B-1----:R1:W5:Y:S01]  /*0110*/  LDG.E R49, desc[UR46][R2.64] ;  /* 0x0000002e02317981 */ /* 0x002362000c1e1900 */
[----:B------:R-:W-:Y:S01]  /*0120*/  HFMA2 R88, -RZ, RZ, 0, 5.9604644775390625e-08 ;  /* 0x00000001ff587431 */ /* 0x000fe200000001ff */
[----:B------:R-:W-:Y:S05]  /*0130*/  BRA `(.L_x_0) ;  /* 0x00000000000c7947 */ /* 0x000fea0003800000 */
.L_x_1:
[----:B------:R-:W1:Y:S01]  /*0140*/  LDCU UR6, c[0x0][0x880] ;  /* 0x00011000ff0677ac */ /* 0x000e620008000800 */
[----:B------:R-:W-:Y:S01]  /*0150*/  HFMA2 R88, -RZ, RZ, 0, 5.9604644775390625e-08 ;  /* 0x00000001ff587431 */ /* 0x000fe200000001ff */
[----:B-1----:R-:W-:-:S07]  /*0160*/  MOV R49, UR6 ;  /* 0x0000000600317c02 */ /* 0x002fce0008000f00 */
.L_x_0:
[----:B------:R-:W2:Y:S02]  /*0170*/  LDCU.64 UR6, c[0x0][0x8b0] ;  /* 0x00011600ff0677ac */ /* 0x000ea40008000a00 */
[----:B--2---:R-:W-:-:S04]  /*0180*/  UISETP.NE.U32.AND UP0, UPT, UR6, URZ, UPT ;  /* 0x000000ff0600728c */ /* 0x004fc8000bf05070 */
[----:B------:R-:W-:-:S09]  /*0190*/  UISETP.NE.AND.EX UP0, UPT, UR7, URZ, UPT, UP0 ;  /* 0x000000ff0700728c */ /* 0x000fd2000bf05300 */
[----:B------:R-:W-:Y:S05]  /*01a0*/  BRA.U UP0, `(.L_x_2) ;  /* 0x0000000100247547 */ /* 0x000fea000b800000 */
[----:B------:R-:W2:Y:S02]  /*01b0*/  LDCU.64 UR6, c[0x0][0x8a8] ;  /* 0x00011500ff0677ac */ /* 0x000ea40008000a00 */
[----:B--2---:R-:W-:-:S04]  /*01c0*/  UISETP.NE.U32.AND UP0, UPT, UR6, URZ, UPT ;  /* 0x000000ff0600728c */ /* 0x004fc8000bf05070 */
[----:B------:R-:W-:-:S09]  /*01d0*/  UISETP.NE.AND.EX UP0, UPT, UR7, URZ, UPT, UP0 ;  /* 0x000000ff0700728c */ /* 0x000fd2000bf05300 */
[----:B------:R-:W-:Y:S05]  /*01e0*/  BRA.U !UP0, `(.L_x_3) ;  /* 0x00000001080c7547 */ /* 0x000fea000b800000 */
[----:B-1----:R-:W1:Y:S02]  /*01f0*/  LDC.64 R2, c[0x0][0x8a8] ;  /* 0x00022a00ff027b82 */ /* 0x002e640000000a00 */
[----:B-1----:R2:W5:Y:S01]  /*0200*/  LDG.E R47, desc[UR46][R2.64] ;  /* 0x0000002e022f7981 */ /* 0x002562000c1e1900 */
[----:B------:R-:W-:Y:S05]  /*0210*/  BRA `(.L_x_2) ;  /* 0x0000000000087947 */ /* 0x000fea0003800000 */
.L_x_3:
[----:B------:R-:W2:Y:S02]  /*0220*/  LDCU UR6, c[0x0][0x8a0] ;  /* 0x00011400ff0677ac */ /* 0x000ea40008000800 */
[----:B--2---:R-:W-:Y:S02]  /*0230*/  MOV R47, UR6 ;  /* 0x00000006002f7c02 */ /* 0x004fe40008000f00 */
.L_x_2:
[----:B------:R-:W-:Y:S01]  /*0240*/  IMAD.U32 R0, RZ, RZ, UR8 ;  /* 0x00000008ff007e24 */ /* 0x000fe2000f8e00ff */
[----:B------:R-:W-:Y:S04]  /*0250*/  BSSY.RECONVERGENT B0, `(.L_x_4) ;  /* 0x000000c000007945 */ /* 0x000fe80003800200 */
[C---:B------:R-:W-:Y:S02]  /*0260*/  ISETP.NE.OR P1, PT, R0.reuse, 0x1, !P5 ;  /* 0x000000010000780c */ /* 0x040fe40006f25670 */
[----:B------:R-:W-:-:S11]  /*0270*/  ISETP.NE.OR P0, PT, R0, 0x3, !P5 ;  /* 0x000000030000780c */ /* 0x000fd60006f05670 */
[----:B------:R-:W-:Y:S05]  /*0280*/  @P1 BRA `(.L_x_5) ;  /* 0x0000000000201947 */ /* 0x000fea0003800000 */
[----:B------:R-:W3:Y:S02]  /*0290*/  LDCU.64 UR6, c[0x0][0x348] ;  /* 0x00006900ff0677ac */ /* 0x000ee40008000a00 */
[----:B---3--:R-:W-:Y:S02]  /*02a0*/  UIADD3 UR10, UP1, UPT, UR6, 0x80, URZ ;  /* 0x00000080060a7890 */ /* 0x008fe4000ff3e0ff */
[----:B------:R-:W-:Y:S02]  /*02b0*/  UIADD3 UR6, UP0, UPT, UR6, 0x180, URZ ;  /* 0x0000018006067890 */ /* 0x000fe4000ff1e0ff */
[----:B------:R-:W-:Y:S02]  /*02c0*/  UIADD3.X UR11, UPT, UPT, URZ, UR7, URZ, UP1, !UPT ;  /* 0x00000007ff0b7290 */ /* 0x000fe40008ffe4ff */
[----:B------:R-:W-:-:S07]  /*02d0*/  UIADD3.X UR7, UPT, UPT, URZ, UR7, URZ, UP0, !UPT ;  /* 0x00000007ff077290 */ /* 0x000fce00087fe4ff */
[----:B------:R3:W-:Y:S02]  /*02e0*/  UTMACCTL.PF [UR10] ;  /* 0x000000000a0079b9 */ /* 0x0007e40008040000 */
[----:B------:R3:W-:Y:S02]  /*02f0*/  UTMACCTL.PF [UR6] ;  /* 0x00000000060079b9 */ /* 0x0007e40008040000 */
[----:B---3--:R-:W-:Y:S01]  /*0300*/  NOP ;  /* 0x0000000000007918 */ /* 0x008fe20000000000 */
.L_x_5:
[----:B------:R-:W-:Y:S05]  /*0310*/  BSYNC.RECONVERGENT B0 ;  /* 0x0000000000007941 */ /* 0x000fea0003800200 */
.L_x_4:
[----:B------:R-:W-:Y:S04]  /*0320*/  BSSY.RECONVERGENT B0, `(.L_x_6) ;  /* 0x000000a000007945 */ /* 0x000fe80003800200 */
        /* <DEDUP_REMOVED lines=9> */
.L_x_7:
[----:B------:R-:W-:Y:S05]  /*03c0*/  BSYNC.RECONVERGENT B0 ;  /* 0x0000000000007941 */ /* 0x000fea0003800200 */
.L_x_6:
[----:B------:R-:W3:Y:S01]  /*03d0*/  LDCU.64 UR6, c[0x0][0x888] ;  /* 0x00011100ff0677ac */ /* 0x000ee20008000a00 */
[----:B------:R-:W-:Y:S02]  /*03e0*/  UISETP.EQ.U32.AND UP1, UPT, UR4, URZ, UPT ;  /* 0x000000ff0400728c */ /* 0x000fe4000bf22070 */
[----:B------:R-:W-:Y:S02]  /*03f0*/  UPLOP3.LUT UP2, UPT, UPT, UPT, UPT, 0x80, 0x8 ;  /* 0x000000000008789c */ /* 0x000fe40003f4f070 */
[----:B---3--:R-:W-:-:S04]  /*0400*/  UISETP.NE.U32.AND UP0, UPT, UR6, URZ, UPT ;  /* 0x000000ff0600728c */ /* 0x008fc8000bf05070 */
[----:B------:R-:W-:-:S04]  /*0410*/  UISETP.NE.AND.EX UP0, UPT, UR7, URZ, UPT, UP0 ;  /* 0x000000ff0700728c */ /* 0x000fc8000bf05300 */
[----:B------:R-:W-:-:S04]  /*0420*/  UISETP.EQ.OR.EX UP3, UPT, UR5, URZ, !UP0, UP1 ;  /* 0x000000ff0500728c */ /* 0x000fc8000c762710 */
[----:B------:R-:W-:-:S05]  /*0430*/  UP2UR UR53, UPR, URZ, 0x8 ;  /* 0x00000008ff357883 */ /* 0x000fca0008000000 */
[----:B------:R-:W-:Y:S07]  /*0440*/  BRA.U !UP3, `(.L_x_8) ;  /* 0x000000010b207547 */ /* 0x000fee000b800000 */
[----:B------:R-:W-:Y:S01]  /*0450*/  UISETP.NE.U32.AND UP2, UPT, UR4, URZ, UPT ;  /* 0x000000ff0400728c */ /* 0x000fe2000bf45070 */
[----:B-----5:R-:W-:Y:S01]  /*0460*/  FSETP.NEU.AND P0, PT, R49, RZ, PT ;  /* 0x000000ff3100720b */ /* 0x020fe20003f0d000 */
[----:B------:R-:W-:Y:S02]  /*0470*/  USEL UR4, URZ, 0xffffffff, UP0 ;  /* 0xffffffffff047887 */ /* 0x000fe40008000000 */
[----:B------:R-:W-:-:S10]  /*0480*/  UISETP.NE.AND.EX UP2, UPT, UR5, URZ, UPT, UP2 ;  /* 0x000000ff0500728c */ /* 0x000fd4000bf45320 */
[----:B------:R-:W-:Y:S01]  /*0490*/  VOTEU.ANY UP1, P0 ;  /* 0x0000000000ff7886 */ /* 0x000fe20000020100 */
[----:B------:R-:W-:-:S04]  /*04a0*/  @!UP2 USEL UR4, URZ, 0xffffffff, UP1 ;  /* 0xffffffffff04a887 */ /* 0x000fc80008800000 */
[----:B------:R-:W-:-:S04]  /*04b0*/  ULOP3.LUT UR4, UR4, 0x1, URZ, 0xc0, !UPT ;  /* 0x0000000104047892 */ /* 0x000fc8000f8ec0ff */
[----:B------:R-:W-:-:S11]  /*04c0*/  UISETP.NE.U32.AND UP2, UPT, UR4, 0x1, UPT ;  /* 0x000000010400788c */ /* 0x000fd6000bf45070 */
.L_x_8:
[----:B-12---:R-:W1:Y:S01]  /*04d0*/  SHFL.IDX PT, R2, R92, RZ, 0x1f ;  /* 0x00001fff5c027589 */ /* 0x006e6200000e0000 */
[----:B------:R-:W-:-:S04]  /*04e0*/  UISETP.NE.AND UP1, UPT, UR8, 0x2, UPT ;  /* 0x000000020800788c */ /* 0x000fc8000bf25270 */
[----:B------:R-:W-:Y:S01]  /*04f0*/  USEL UR6, URZ, 0x1, UP1 ;  /* 0x00000001ff067887 */ /* 0x000fe20008800000 */
[----:B-1----:R-:W-:-:S13]  /*0500*/  ISETP.NE.AND P0, PT, R2, RZ, PT ;  /* 0x000000ff0200720c */ /* 0x002fda0003f05270 */
[----:B------:R-:W-:Y:S05]  /*0510*/  @P0 BRA `(.L_x_9) ;  /* 0x0000000000480947 */ /* 0x000fea0003800000 */
[----:B------:R-:W1:Y:S01]  /*0520*/  S2UR UR5, SR_CgaCtaId ;  /* 0x00000000000579c3 */ /* 0x000e620000008800 */
[----:B------:R-:W-:Y:S01]  /*0530*/  UMOV UR7, 0x400 ;  /* 0x0000040000077882 */ /* 0x000fe20000000000 */
[----:B------:R-:W-:Y:S01]  /*0540*/  UMOV UR4, 0x1 ;  /* 0x0000000100047882 */ /* 0x000fe20000000000 */
[----:B------:R-:W-:Y:S01]  /*0550*/  ELECT P0, URZ, PT ;  /* 0x0000000000ff782f */ /* 0x000fe20003800000 */
[----:B------:R-:W-:-:S04]  /*0560*/  UIADD3 UR10, UPT, UPT, -UR4, 0x100000, URZ ;  /* 0x00100000040a7890 */ /* 0x000fc8000fffe1ff */
[----:B------:R-:W-:Y:S02]  /*0570*/  USHF.L.U32 UR11, UR10, 0xb, URZ ;  /* 0x0000000b0a0b7899 */ /* 0x000fe400080006ff */
[----:B------:R-:W-:Y:S02]  /*0580*/  USHF.L.U32 UR10, UR10, 0x1, URZ ;  /* 0x000000010a0a7899 */ /* 0x000fe400080006ff */
[----:B-1----:R-:W-:Y:S01]  /*0590*/  ULEA UR5, UR5, UR7, 0x18 ;  /* 0x0000000705057291 */ /* 0x002fe2000f8ec0ff */
[----:B------:R-:W1:Y:S11]  /*05a0*/  FENCE.VIEW.ASYNC.S ;  /* 0x00000000000073c6 */ /* 0x000e760000000000 */
[----:B-1----:R1:W2:Y:S01]  /*05b0*/  SYNCS.EXCH.64 URZ, [UR5], UR10 ;  /* 0x0000000a05ff75b2 */ /* 0x0022a20008000100 */
[----:B------:R1:W3:Y:S01]  /*05c0*/  SYNCS.EXCH.64 URZ, [UR5+0x20], UR10 ;  /* 0x0000200a05ff75b2 */ /* 0x0002e20008000100 */
[----:B------:R1:W4:Y:S01]  /*05d0*/  SYNCS.EXCH.64 URZ, [UR5+0x8], UR10 ;  /* 0x0000080a05ff75b2 */ /* 0x0003220008000100 */
[----:B------:R1:W1:Y:S01]  /*05e0*/  SYNCS.EXCH.64 URZ, [UR5+0x28], UR10 ;  /* 0x0000280a05ff75b2 */ /* 0x0002620008000100 */
[----:B------:R1:W1:Y:S01]  /*05f0*/  SYNCS.EXCH.64 URZ, [UR5+0x10], UR10 ;  /* 0x0000100a05ff75b2 */ /* 0x0002620008000100 */
[----:B------:R1:W1:Y:S01]  /*0600*/  SYNCS.EXCH.64 URZ, [UR5+0x30], UR10 ;  /* 0x0000300a05ff75b2 */ /* 0x0002620008000100 */
[----:B------:R1:W1:Y:S01]  /*0610*/  SYNCS.EXCH.64 URZ, [UR5+0x18], UR10 ;  /* 0x0000180a05ff75b2 */ /* 0x0002620008000100 */
[----:B------:R1:W1:Y:S01]  /*0620*/  SYNCS.EXCH.64 URZ, [UR5+0x38], UR10 ;  /* 0x0000380a05ff75b2 */ /* 0x0002620008000100 */
[----:B------:R-:W-:Y:S01]  /*0630*/  NOP ;  /* 0x0000000000007918 */ /* 0x000fe20000000000 */
.L_x_9:
[----:B------:R-:W2:Y:S01]  /*0640*/  SHFL.IDX PT, R2, R92, RZ, 0x1f ;  /* 0x00001fff5c027589 */ /* 0x000ea200000e0000 */
[----:B------:R-:W-:Y:S01]  /*0650*/  NOP ;  /* 0x0000000000007918 */ /* 0x000fe20000000000 */
[----:B--2---:R-:W-:-:S13]  /*0660*/  ISETP.NE.AND P0, PT, R2, 0x1, PT ;  /* 0x000000010200780c */ /* 0x004fda0003f05270 */
[----:B------:R-:W-:Y:S05]  /*0670*/  @P0 BRA `(.L_x_10) ;  /* 0x0000000000500947 */ /* 0x000fea0003800000 */
[----:B------:R-:W2:Y:S01]  /*0680*/  S2UR UR7, SR_CgaCtaId ;  /* 0x00000000000779c3 */ /* 0x000ea20000008800 */
[----:B------:R-:W-:Y:S01]  /*0690*/  UMOV UR9, 0x400 ;  /* 0x0000040000097882 */ /* 0x000fe20000000000 */
[----:B-1----:R-:W-:Y:S01]  /*06a0*/  UMOV UR5, 0x20 ;  /* 0x0000002000057882 */ /* 0x002fe20000000000 */
[----:B------:R-:W-:Y:S01]  /*06b0*/  UMOV UR4, 0x80 ;  /* 0x0000008000047882 */ /* 0x000fe20000000000 */
[----:B------:R-:W-:-:S04]  /*06c0*/  UIADD3 UR10, UPT, UPT, -UR5, 0x100000, URZ ;  /* 0x00100000050a7890 */ /* 0x000fc8000fffe1ff */
[----:B------:R-:W-:Y:S02]  /*06d0*/  USHF.L.U32 UR11, UR10, 0xb, URZ ;  /* 0x0000000b0a0b7899 */ /* 0x000fe400080006ff */
[----:B------:R-:W-:Y:S02]  /*06e0*/  USHF.L.U32 UR10, UR10, 0x1, URZ ;  /* 0x000000010a0a7899 */ /* 0x000fe400080006ff */
[----:B------:R-:W-:-:S04]  /*06f0*/  UIADD3 UR4, UPT, UPT, -UR4, 0x100000, URZ ;  /* 0x0010000004047890 */ /* 0x000fc8000fffe1ff */
[----:B------:R-:W-:Y:S02]  /*0700*/  USHF.L.U32 UR5, UR4, 0xb, URZ ;  /* 0x0000000b04057899 */ /* 0x000fe400080006ff */
[----:B------:R-:W-:Y:S01]  /*0710*/  USHF.L.U32 UR4, UR4, 0x1, URZ ;  /* 0x0000000104047899 */ /* 0x000fe200080006ff */
[----:B------:R-:W-:Y:S01]  /*0720*/  ELECT P0, URZ, PT ;  /* 0x0000000000ff782f */ /* 0x000fe20003800000 */
[----:B--2---:R-:W-:Y:S01]  /*0730*/  ULEA UR7, UR7, UR9, 0x18 ;  /* 0x0000000907077291 */ /* 0x004fe2000f8ec0ff */
[----:B------:R-:W1:Y:S11]  /*0740*/  FENCE.VIEW.ASYNC.S ;  /* 0x00000000000073c6 */ /* 0x000e760000000000 */
[----:B-1----:R2:W1:Y:S01]  /*0750*/  SYNCS.EXCH.64 URZ, [UR7+0x40], UR10 ;  /* 0x0000400a07ff75b2 */ /* 0x0024620008000100 */
[----:B------:R2:W1:Y:S01]  /*0760*/  SYNCS.EXCH.64 URZ, [UR7+0x58], UR4 ;  /* 0x0000580407ff75b2 */ /* 0x0004620008000100 */
[----:B------:R2:W1:Y:S01]  /*0770*/  SYNCS.EXCH.64 URZ, [UR7+0x48], UR10 ;  /* 0x0000480a07ff75b2 */ /* 0x0004620008000100 */
[----:B------:R2:W1:Y:S01]  /*0780*/  SYNCS.EXCH.64 URZ, [UR7+0x60], UR4 ;  /* 0x0000600407ff75b2 */ /* 0x0004620008000100 */
[----:B------:R2:W1:Y:S01]  /*0790*/  SYNCS.EXCH.64 URZ, [UR7+0x50], UR10 ;  /* 0x0000500a07ff75b2 */ /* 0x0004620008000100 */
[----:B------:R2:W1:Y:S02]  /*07a0*/  SYNCS.EXCH.64 URZ, [UR7+0x68], UR4 ;  /* 0x0000680407ff75b2 */ /* 0x0004640008000100 */
[----:B--2---:R-:W-:Y:S01]  /*07b0*/  NOP ;  /* 0x0000000000007918 */ /* 0x004fe20000000000 */
.L_x_10:
[----:B------:R-:W2:Y:S01]  /*07c0*/  SHFL.IDX PT, R2, R92, RZ, 0x1f ;  /* 0x00001fff5c027589 */ /* 0x000ea200000e0000 */
[----:B------:R-:W-:Y:S01]  /*07d0*/  NOP ;  /* 0x0000000000007918 */ /* 0x000fe20000000000 */
[----:B--2---:R-:W-:-:S13]  /*07e0*/  ISETP.NE.AND P0, PT, R2, 0x3, PT ;  /* 0x000000030200780c */ /* 0x004fda0003f05270 */
[----:B------:R-:W-:Y:S05]  /*07f0*/  @P0 BRA `(.L_x_11) ;  /* 0x0000000000300947 */ /* 0x000fea0003800000 */
[----:B-1----:R-:W1:Y:S01]  /*0800*/  S2UR UR5, SR_CgaCtaId ;  /* 0x00000000000579c3 */ /* 0x002e620000008800 */
        /* <DEDUP_REMOVED lines=8> */
[----:B-1----:R2:W1:Y:S01]  /*0890*/  SYNCS.EXCH.64 URZ, [UR5+0x70], UR10 ;  /* 0x0000700a05ff75b2 */ /* 0x0024620008000100 */
[----:B------:R2:W1:Y:S02]  /*08a0*/  SYNCS.EXCH.64 URZ, [UR5+0x78], UR10 ;  /* 0x0000780a05ff75b2 */ /* 0x0004640008000100 */
[----:B--2---:R-:W-:Y:S01]  /*08b0*/  NOP ;  /* 0x0000000000007918 */ /* 0x004fe20000000000 */
.L_x_11:
[----:B------:R-:W2:Y:S01]  /*08c0*/  SHFL.IDX PT, R2, R92, RZ, 0x1f ;  /* 0x00001fff5c027589 */ /* 0x000ea200000e0000 */
[----:B------:R-:W-:Y:S01]  /*08d0*/  NOP ;  /* 0x0000000000007918 */ /* 0x000fe20000000000 */
[----:B--2---:R-:W-:-:S13]  /*08e0*/  ISETP.NE.AND P0, PT, R2, 0x4, PT ;  /* 0x000000040200780c */ /* 0x004fda0003f05270 */
[----:B------:R-:W-:Y:S05]  /*08f0*/  @P0 BRA `(.L_x_12) ;  /* 0x00000000004c0947 */ /* 0x000fea0003800000 */
[----:B-1----:R-:W1:Y:S01]  /*0900*/  S2UR UR5, SR_CgaCtaId ;  /* 0x00000000000579c3 */ /* 0x002e620000008800 */
[----:B------:R-:W-:Y:S01]  /*0910*/  UMOV UR9, 0x100 ;  /* 0x0000010000097882 */ /* 0x000fe20000000000 */
[----:B------:R-:W-:Y:S01]  /*0920*/  UMOV UR7, 0x400 ;  /* 0x0000040000077882 */ /* 0x000fe20000000000 */
[----:B------:R-:W-:Y:S01]  /*0930*/  USEL UR9, UR9, 0xe0, UP2 ;  /* 0x000000e009097887 */ /* 0x000fe20009000000 */
[----:B------:R-:W-:Y:S01]  /*0940*/  UMOV UR4, 0x1 ;  /* 0x0000000100047882 */ /* 0x000fe20000000000 */
[----:B------:R-:W-:Y:S01]  /*0950*/  ELECT P0, URZ, PT ;  /* 0x0000000000ff782f */ /* 0x000fe20003800000 */
[----:B------:R-:W-:-:S04]  /*0960*/  UIADD3 UR10, UPT, UPT, -UR4, 0x100000, URZ ;  /* 0x00100000040a7890 */ /* 0x000fc8000fffe1ff */
[----:B------:R-:W-:Y:S02]  /*0970*/  USHF.L.U32 UR11, UR10, 0xb, URZ ;  /* 0x0000000b0a0b7899 */ /* 0x000fe400080006ff */
[----:B------:R-:W-:Y:S02]  /*0980*/  USHF.L.U32 UR10, UR10, 0x1, URZ ;  /* 0x000000010a0a7899 */ /* 0x000fe400080006ff */
[----:B------:R-:W-:-:S04]  /*0990*/  UIADD3 UR12, UPT, UPT, -UR9, 0x100000, URZ ;  /* 0x00100000090c7890 */ /* 0x000fc8000fffe1ff */
[----:B------:R-:W-:Y:S02]  /*09a0*/  USHF.L.U32 UR13, UR12, 0xb, URZ ;  /* 0x0000000b0c0d7899 */ /* 0x000fe400080006ff */
[----:B------:R-:W-:Y:S02]  /*09b0*/  USHF.L.U32 UR12, UR12, 0x1, URZ ;  /* 0x000000010c0c7899 */ /* 0x000fe400080006ff */
[----:B-1----:R-:W-:Y:S01]  /*09c0*/  ULEA UR5, UR5, UR7, 0x18 ;  /* 0x0000000705057291 */ /* 0x002fe2000f8ec0ff */
[----:B------:R-:W1:Y:S11]  /*09d0*/  FENCE.VIEW.ASYNC.S ;  /* 0x00000000000073c6 */ /* 0x000e760000000000 */
[----:B-1----:R2:W1:Y:S01]  /*09e0*/  SYNCS.EXCH.64 URZ, [UR5+0x80], UR10 ;  /* 0x0000800a05ff75b2 */ /* 0x0024620008000100 */
[----:B------:R2:W1:Y:S01]  /*09f0*/  SYNCS.EXCH.64 URZ, [UR5+0x90], UR12 ;  /* 0x0000900c05ff75b2 */ /* 0x0004620008000100 */
[----:B------:R2:W1:Y:S01]  /*0a00*/  SYNCS.EXCH.64 URZ, [UR5+0x88], UR10 ;  /* 0x0000880a05ff75b2 */ /* 0x0004620008000100 */
[----:B------:R2:W1:Y:S02]  /*0a10*/  SYNCS.EXCH.64 URZ, [UR5+0x98], UR12 ;  /* 0x0000980c05ff75b2 */ /* 0x0004640008000100 */
[----:B--2---:R-:W-:Y:S01]  /*0a20*/  NOP ;  /* 0x0000000000007918 */ /* 0x004fe20000000000 */
.L_x_12:
        /* <DEDUP_REMOVED lines=22> */
[----:B------:R2:W1:Y:S01]  /*0b90*/  SYNCS.EXCH.64 URZ, [UR7+0xd0], UR4 ;  /* 0x0000d00407ff75b2 */ /* 0x0004620008000100 */
[----:B------:R2:W1:Y:S01]  /*0ba0*/  SYNCS.EXCH.64 URZ, [UR7+0xb8], UR10 ;  /* 0x0000b80a07ff75b2 */ /* 0x0004620008000100 */
[----:B------:R2:W1:Y:S02]  /*0bb0*/  SYNCS.EXCH.64 URZ, [UR7+0xd8], UR4 ;  /* 0x0000d80407ff75b2 */ /* 0x0004640008000100 */
[----:B--2---:R-:W-:Y:S01]  /*0bc0*/  NOP ;  /* 0x0000000000007918 */ /* 0x004fe20000000000 */
.L_x_13:
        /* <DEDUP_REMOVED lines=18> */
.L_x_14:
[----:B-1----:R-:W1:Y:S01]  /*0cf0*/  S2UR UR5, SR_CTAID.X ;  /* 0x00000000000579c3 */ /* 0x002e620000002500 */
[----:B------:R-:W-:-:S05]  /*0d00*/  CS2R.32 R87, SR_CgaSize ;  /* 0x0000000000577805 */ /* 0x000fca0000008a00 */
[----:B------:R-:W-:-:S05]  /*0d10*/  IMAD R87, R87, -0xa0, RZ ;  /* 0xffffff6057577824 */ /* 0x000fca00078e02ff */
[----:B------:R-:W-:-:S14]  /*0d20*/  R2UR UR9, R87 ;  /* 0x00000000570972ca */ /* 0x000fdc00000e0000 */
[----:B------:R-:W2:Y:S01]  /*0d30*/  LDCU UR9, c[0x0][UR9+0x2b0] ;  /* 0x00005600090977ac */ /* 0x000ea20008000800 */
[----:B------:R-:W-:Y:S01]  /*0d40*/  NOP ;  /* 0x0000000000007918 */ /* 0x000fe20000000000 */
[----:B------:R-:W-:-:S05]  /*0d50*/  CS2R.32 R87, SR_CgaSize ;  /* 0x0000000000577805 */ /* 0x000fca0000008a00 */
[----:B------:R-:W-:-:S05]  /*0d60*/  IMAD R87, R87, -0xa0, RZ ;  /* 0xffffff6057577824 */ /* 0x000fca00078e02ff */
[----:B------:R-:W-:-:S14]  /*0d70*/  R2UR UR7, R87 ;  /* 0x00000000570772ca */ /* 0x000fdc00000e0000 */
[----:B------:R-:W3:Y:S01]  /*0d80*/  LDCU UR7, c[0x0][UR7+0x2b4] ;  /* 0x00005680070777ac */ /* 0x000ee20008000800 */
[----:B------:R-:W4:Y:S08]  /*0d90*/  S2UR UR4, SR_CTAID.Y ;  /* 0x00000000000479c3 */ /* 0x000f300000002600 */
[----:B------:R-:W3:Y:S01]  /*0da0*/  LDC R10, c[0x0][0xb24] ;  /* 0x0002c900ff0a7b82 */ /* 0x000ee20000000800 */
[----:B-1----:R-:W-:-:S02]  /*0db0*/  I2FP.F32.U32 R87, UR5 ;  /* 0x0000000500577c45 */ /* 0x002fc40008201000 */
[----:B------:R-:W-:-:S05]  /*0dc0*/  CS2R.32 R3, SR_CgaSize ;  /* 0x0000000000037805 */ /* 0x000fca0000008a00 */
[----:B------:R-:W-:-:S06]  /*0dd0*/  IMAD R3, R3, -0xa0, RZ ;  /* 0xffffff6003037824 */ /* 0x000fcc00078e02ff */
[----:B------:R-:W1:Y:S01]  /*0de0*/  LDC R3, c[0x0][R3+0x2a0] ;  /* 0x0000a80003037b82 */ /* 0x000e620000000800 */
[----:B------:R-:W-:Y:S01]  /*0df0*/  MOV R15, UR5 ;  /* 0x00000005000f7c02 */ /* 0x000fe20008000f00 */
[----:B--2---:R-:W-:Y:S01]  /*0e00*/  FMUL R87, R87, UR9 ;  /* 0x0000000957577c20 */ /* 0x004fe20008400000 */
[----:B----4-:R-:W-:Y:S02]  /*0e10*/  I2FP.F32.U32 R86, UR4 ;  /* 0x0000000400567c45 */ /* 0x010fe40008201000 */
[----:B------:R-:W-:-:S05]  /*0e20*/  CS2R.32 R2, SR_CgaSize ;  /* 0x0000000000027805 */ /* 0x000fca0000008a00 */
[----:B------:R-:W-:-:S06]  /*0e30*/  IMAD R2, R2, -0xa0, RZ ;  /* 0xffffff6002027824 */ /* 0x000fcc00078e02ff */
[----:B------:R-:W2:Y:S01]  /*0e40*/  LDC R2, c[0x0][R2+0x2a4] ;  /* 0x0000a90002027b82 */ /* 0x000ea20000000800 */
[----:B------:R-:W-:Y:S01]  /*0e50*/  MOV R14, UR4 ;  /* 0x00000004000e7c02 */ /* 0x000fe20008000f00 */
[----:B------:R-:W4:Y:S01]  /*0e60*/  F2I.U32.TRUNC.NTZ R87, R87 ;  /* 0x0000005700577305 */ /* 0x000f22000020f000 */
[----:B---3--:R-:W-:-:S05]  /*0e70*/  FMUL R86, R86, UR7 ;  /* 0x0000000756567c20 */ /* 0x008fca0008400000 */
[----:B------:R-:W-:Y:S01]  /*0e80*/  BAR.SYNC.DEFER_BLOCKING 0x0 ;  /* 0x0000000000007b1d */ /* 0x000fe20000010000 */
[----:B------:R-:W-:-:S05]  /*0e90*/  ISETP.GE.AND P0, PT, R10, 0x1, PT ;  /* 0x000000010a00780c */ /* 0x000fca0003f06270 */
[----:B------:R-:W3:Y:S02]  /*0ea0*/  F2I.U32.TRUNC.NTZ R86, R86 ;  /* 0x0000005600567305 */ /* 0x000ee4000020f000 */
[----:B------:R-:W2:Y:S01]  /*0eb0*/  S2UR UR36, SR_CTAID.Z ;  /* 0x00000000002479c3 */ /* 0x000ea20000002700 */
[----:B----4-:R-:W-:-:S05]  /*0ec0*/  IADD3 R87, PT, PT, -R87, RZ, RZ ;  /* 0x000000ff57577210 */ /* 0x010fca0007ffe1ff */
[----:B-1----:R-:W-:Y:S01]  /*0ed0*/  IMAD R87, R3, R87, UR5 ;  /* 0x0000000503577e24 */ /* 0x002fe2000f8e0257 */
[----:B---3--:R-:W-:-:S05]  /*0ee0*/  IADD3 R86, PT, PT, -R86, RZ, RZ ;  /* 0x000000ff56567210 */ /* 0x008fca0007ffe1ff */
[----:B--2---:R-:W-:Y:S01]  /*0ef0*/  IMAD R86, R2, R86, UR4 ;  /* 0x0000000402567e24 */ /* 0x004fe2000f8e0256 */
[----:B------:R-:W-:Y:S06]  /*0f00*/  @!P0 BRA `(.L_x_15) ;  /* 0x0000000000b88947 */ /* 0x000fec0003800000 */
[----:B------:R-:W1:Y:S01]  /*0f10*/  LDC.64 R4, c[0x0][0xb18] ;  /* 0x0002c600ff047b82 */ /* 0x000e620000000a00 */
[----:B------:R-:W-:-:S07]  /*0f20*/  ISETP.NE.AND P0, PT, R10, 0x1, PT ;  /* 0x000000010a00780c */ /* 0x000fce0003f05270 */
[----:B------:R-:W2:Y:S08]  /*0f30*/  LDC R9, c[0x0][0xb0c] ;  /* 0x0002c300ff097b82 */ /* 0x000eb00000000800 */
[----:B------:R-:W3:Y:S08]  /*0f40*/  LDC R12, c[0x0][0x370] ;  /* 0x0000dc00ff0c7b82 */ /* 0x000ef00000000800 */
[----:B------:R-:W4:Y:S01]  /*0f50*/  LDC R11, c[0x0][0x374] ;  /* 0x0000dd00ff0b7b82 */ /* 0x000f220000000800 */
[----:B-1----:R-:W-:-:S07]  /*0f60*/  ISETP.NE.AND P1, PT, R4, 0x1, PT ;  /* 0x000000010400780c */ /* 0x002fce0003f25270 */
[----:B------:R-:W3:Y:S01]  /*0f70*/  LDC.64 R6, c[0x0][0xb10] ;  /* 0x0002c400ff067b82 */ /* 0x000ee20000000a00 */
[----:B--2---:R-:W-:-:S07]  /*0f80*/  ISETP.NE.AND P2, PT, R9, 0x1, PT ;  /* 0x000000010900780c */ /* 0x004fce0003f45270 */
[----:B------:R-:W1:Y:S08]  /*0f90*/  LDC R8, c[0x0][0xb20] ;  /* 0x0002c800ff087b82 */ /* 0x000e700000000800 */
[----:B------:R-:W2:Y:S01]  /*0fa0*/  LDC.64 R2, c[0x0][0xb28] ;  /* 0x0002ca00ff027b82 */ /* 0x000ea20000000a00 */
[----:B----4-:R-:W-:-:S04]  /*0fb0*/  IMAD.HI.U32 R13, R11, R5, RZ ;  /* 0x000000050b0d7227 */ /* 0x010fc800078e00ff */
[----:B------:R-:W-:-:S04]  /*0fc0*/  IMAD.HI.U32 R5, R14, R5, RZ ;  /* 0x000000050e057227 */ /* 0x000fc800078e00ff */
[----:B---3--:R-:W-:-:S05]  /*0fd0*/  IMAD.HI.U32 R16, R12, R6, RZ ;  /* 0x000000060c107227 */ /* 0x008fca00078e00ff */
[-C--:B------:R-:W-:Y:S01]  /*0fe0*/  @P2 SHF.R.U32.HI R12, RZ, R7.reuse, R16 ;  /* 0x00000007ff0c2219 */ /* 0x080fe20000011610 */
[----:B------:R-:W-:Y:S01]  /*0ff0*/  IMAD.HI.U32 R16, R15, R6, RZ ;  /* 0x000000060f107227 */ /* 0x000fe200078e00ff */
[-C--:B-1----:R-:W-:Y:S02]  /*1000*/  @P1 SHF.R.U32.HI R11, RZ, R8.reuse, R13 ;  /* 0x00000008ff0b1219 */ /* 0x082fe4000001160d */
[----:B------:R-:W-:Y:S02]  /*1010*/  SHF.R.U32.HI R5, RZ, R8, R5 ;  /* 0x00000008ff057219 */ /* 0x000fe40000011605 */
[----:B------:R-:W-:Y:S02]  /*1020*/  SHF.R.U32.HI R16, RZ, R7, R16 ;  /* 0x00000007ff107219 */ /* 0x000fe40000011610 */
[----:B------:R-:W-:Y:S01]  /*1030*/  SEL R5, R14, R5, !P1 ;  /* 0x000000050e057207 */ /* 0x000fe20004800000 */
[----:B--2---:R-:W-:Y:S01]  /*1040*/  IMAD.HI.U32 R13, R11, R2, RZ ;  /* 0x000000020b0d7227 */ /* 0x004fe200078e00ff */
[----:B------:R-:W-:-:S03]  /*1050*/  SEL R16, R15, R16, !P2 ;  /* 0x000000100f107207 */ /* 0x000fc60005000000 */
[----:B------:R-:W-:Y:S01]  /*1060*/  IMAD.HI.U32 R6, R12, R2, RZ ;  /* 0x000000020c067227 */ /* 0x000fe200078e00ff */
[----:B------:R-:W-:-:S04]  /*1070*/  @P0 SHF.R.U32.HI R11, RZ, R3, R13 ;  /* 0x00000003ff0b0219 */ /* 0x000fc8000001160d */
[----:B------:R-:W-:Y:S01]  /*1080*/  @P0 SHF.R.U32.HI R12, RZ, R3, R6 ;  /* 0x00000003ff0c0219 */ /* 0x000fe20000011606 */
[----:B------:R-:W-:-:S04]  /*1090*/  IMAD R11, R11, R10, RZ ;  /* 0x0000000a0b0b7224 */ /* 0x000fc800078e02ff */
[----:B------:R-:W-:Y:S01]  /*10a0*/  IMAD R6, R12, R10, RZ ;  /* 0x0000000a0c067224 */ /* 0x000fe200078e02ff */
[----:B------:R-:W-:-:S04]  /*10b0*/  ISETP.GE.AND P1, PT, R5, R11, PT ;  /* 0x0000000b0500720c */ /* 0x000fc80003f26270 */
[----:B------:R-:W-:Y:S01]  /*10c0*/  ISETP.GE.OR P1, PT, R16, R6, P1 ;  /* 0x000000061000720c */ /* 0x000fe20000f26670 */
[----:B------:R-:W-:-:S05]  /*10d0*/  IMAD.HI.U32 R6, R5, R2, RZ ;  /* 0x0000000205067227 */ /* 0x000fca00078e00ff */
[----:B------:R-:W-:-:S04]  /*10e0*/  SHF.R.U32.HI R6, RZ, R3, R6 ;  /* 0x00000003ff067219 */ /* 0x000fc80000011606 */
[----:B------:R-:W-:-:S03]  /*10f0*/  SEL R6, R5, R6, !P0 ;  /* 0x0000000605067207 */ /* 0x000fc60004000000 */
[----:B------:R-:W-:Y:S01]  /*1100*/  @!P1 IMAD.HI.U32 R7, R16, R2, RZ ;  /* 0x0000000210079227 */ /* 0x000fe200078e00ff */
[----:B------:R-:W-:-:S04]  /*1110*/  IADD3 R2, PT, PT, -R6, RZ, RZ ;  /* 0x000000ff06027210 */ /* 0x000fc80007ffe1ff */
[----:B------:R-:W-:Y:S01]  /*1120*/  @!P1 SHF.R.U32.HI R3, RZ, R3, R7 ;  /* 0x00000003ff039219 */ /* 0x000fe20000011607 */
[----:B------:R-:W-:Y:S01]  /*1130*/  IMAD R2, R10, R2, R5 ;  /* 0x000000020a027224 */ /* 0x000fe200078e0205 */
[----:B------:R-:W-:Y:S02]  /*1140*/  IADD3 R7, PT, PT, -R5, RZ, RZ ;  /* 0x000000ff05077210 */ /* 0x000fe40007ffe1ff */
[----:B------:R-:W-:-:S03]  /*1150*/  @!P1 SEL R3, R16, R3, !P0 ;  /* 0x0000000310039207 */ /* 0x000fc60004000000 */
[----:B------:R-:W-:Y:S02]  /*1160*/  IMAD R7, R4, R7, R14 ;  /* 0x0000000704077224 */ /* 0x000fe400078e020e */
[--C-:B------:R-:W-:Y:S02]  /*1170*/  @!P1 IMAD.IADD R6, R6, 0x1, -R3.reuse ;  /* 0x0000000106069824 */ /* 0x100fe400078e0a03 */
[----:B------:R-:W-:Y:S01]  /*1180*/  @!P1 IMAD R3, R2, R12, R3 ;  /* 0x0000000c02039224 */ /* 0x000fe200078e0203 */
[----:B------:R-:W-:Y:S01]  /*1190*/  IADD3 R2, PT, PT, -R16, RZ, RZ ;  /* 0x000000ff10027210 */ /* 0x000fe20007ffe1ff */
[----:B------:R-:W-:Y:S02]  /*11a0*/  @!P1 IMAD R5, R6, R10, R16 ;  /* 0x0000000a06059224 */ /* 0x000fe400078e0210 */
[----:B------:R-:W-:Y:S02]  /*11b0*/  @!P1 IMAD.MOV.U32 R16, RZ, RZ, R3 ;  /* 0x000000ffff109224 */ /* 0x000fe400078e0003 */
[----:B------:R-:W-:-:S02]  /*11c0*/  IMAD R2, R9, R2, R15 ;  /* 0x0000000209027224 */ /* 0x000fc400078e020f */
[----:B------:R-:W-:Y:S02]  /*11d0*/  IMAD R14, R5, R4, R7 ;  /* 0x00000004050e7224 */ /* 0x000fe400078e0207 */
[----:B------:R-:W-:Y:S02]  /*11e0*/  IMAD R15, R16, R9, R2 ;  /* 0x00000009100f7224 */ /* 0x000fe400078e0202 */
.L_x_15:
[----:B------:R-:W1:Y:S01]  /*11f0*/  LDCU UR4, c[0x0][0xb30] ;  /* 0x00016600ff0477ac */ /* 0x000e620008000800 */
[----:B------:R-:W2:Y:S08]  /*1200*/  S2UR UR37, SR_CgaCtaId ;  /* 0x00000000002579c3 */ /* 0x000eb00000008800 */
[----:B------:R-:W3:Y:S01]  /*1210*/  LDC R40, c[0x0][0xb24] ;  /* 0x0002c900ff287b82 */ /* 0x000ee20000000800 */
[----:B-1----:R-:W-:-:S09]  /*1220*/  UISETP.NE.AND UP1, UPT, UR4, 0x1, UPT ;  /* 0x000000010400788c */ /* 0x002fd2000bf25270 */
[----:B--2---:R-:W-:Y:S05]  /*1230*/  BRA.U UP1, `(.L_x_16) ;  /* 0x0000000101407547 */ /* 0x004fea000b800000 */
[----:B------:R-:W1:Y:S08]  /*1240*/  LDC.64 R4, c[0x0][0xb10] ;  /* 0x0002c400ff047b82 */ /* 0x000e700000000a00 */
[----:B------:R-:W2:Y:S08]  /*1250*/  LDC.64 R2, c[0x0][0xb18] ;  /* 0x0002c600ff027b82 */ /* 0x000eb00000000a00 */
[----:B------:R-:W4:Y:S08]  /*1260*/  LDC R6, c[0x0][0xb20] ;  /* 0x0002c800ff067b82 */ /* 0x000f300000000800 */
[----:B------:R-:W3:Y:S01]  /*1270*/  LDC R7, c[0x0][0xb0c] ;  /* 0x0002c300ff077b82 */ /* 0x000ee20000000800 */
[----:B-1----:R-:W-:-:S05]  /*1280*/  IMAD.HI.U32 R4, R15, R4, RZ ;  /* 0x000000040f047227 */ /* 0x002fca00078e00ff */
[----:B------:R-:W-:Y:S01]  /*1290*/  SHF.R.U32.HI R4, RZ, R5, R4 ;  /* 0x00000005ff047219 */ /* 0x000fe20000011604 */
[----:B--2---:R-:W-:Y:S01]  /*12a0*/  IMAD.HI.U32 R3, R14, R3, RZ ;  /* 0x000000030e037227 */ /* 0x004fe200078e00ff */
[----:B------:R-:W-:-:S04]  /*12b0*/  ISETP.NE.AND P0, PT, R2, 0x1, PT ;  /* 0x000000010200780c */ /* 0x000fc80003f05270 */
[----:B----4-:R-:W-:-:S04]  /*12c0*/  SHF.R.U32.HI R3, RZ, R6, R3 ;  /* 0x00000006ff037219 */ /* 0x010fc80000011603 */
[----:B------:R-:W-:Y:S02]  /*12d0*/  SEL R3, R14, R3, !P0 ;  /* 0x000000030e037207 */ /* 0x000fe40004000000 */
[----:B---3--:R-:W-:-:S04]  /*12e0*/  ISETP.NE.AND P1, PT, R7, 0x1, PT ;  /* 0x000000010700780c */ /* 0x008fc80003f25270 */
[----:B------:R-:W-:-:S05]  /*12f0*/  SEL R4, R15, R4, !P1 ;  /* 0x000000040f047207 */ /* 0x000fca0004800000 */
[----:B------:R-:W-:Y:S02]  /*1300*/  IMAD.IADD R5, R3, 0x1, -R4 ;  /* 0x0000000103057824 */ /* 0x000fe400078e0a04 */
[----:B------:R-:W-:Y:S02]  /*1310*/  IMAD.IADD R3, R4, 0x1, -R3 ;  /* 0x0000000104037824 */ /* 0x000fe400078e0a03 */
[----:B------:R-:W-:Y:S02]  /*1320*/  IMAD R15, R5, R7, R15 ;  /* 0x00000007050f7224 */ /* 0x000fe400078e020f */
[----:B------:R-:W-:-:S07]  /*1330*/  IMAD R14, R3, R2, R14 ;  /* 0x00000002030e7224 */ /* 0x000fce00078e020e */
.L_x_16:
[----:B------:R-:W-:Y:S01]  /*1340*/  BAR.SYNC.DEFER_BLOCKING 0x0 ;  /* 0x0000000000007b1d */ /* 0x000fe20000010000 */
[----:B------:R-:W-:Y:S01]  /*1350*/  UISETP.NE.AND UP1, UPT, UR8, 0x2, UPT ;  /* 0x000000020800788c */ /* 0x000fe2000bf25270 */
[----:B------:R-:W-:Y:S02]  /*1360*/  ISETP.NE.OR P5, PT, R0, 0x2, !P5 ;  /* 0x000000020000780c */ /* 0x000fe40006fa5670 */
[----:B------:R-:W-:-:S06]  /*1370*/  LOP3.LUT R2, R93, 0x1f, RZ, 0xc0, !PT ;  /* 0x0000001f5d027812 */ /* 0x000fcc00078ec0ff */
[----:B------:R-:W-:Y:S05]  /*1380*/  BRA.U UP1, `(.L_x_17) ;  /* 0x00000011015c7547 */ /* 0x000fea000b800000 */
[----:B------:R-:W1:Y:S01]  /*1390*/  LDCU UR13, c[0x0][0x38c] ;  /* 0x00007180ff0d77ac */ /* 0x000e620008000800 */
[----:B------:R-:W2:Y:S01]  /*13a0*/  LDC R8, c[0x0][0x370] ;  /* 0x0000dc00ff087b82 */ /* 0x000ea20000000800 */
[----:B------:R-:W-:Y:S01]  /*13b0*/  PLOP3.LUT P1, PT, PT, PT, UP2, 0x80, 0x8 ;  /* 0x000000000008781c */ /* 0x000fe20003f2f028 */
[----:B------:R-:W-:Y:S01]  /*13c0*/  IMAD.MOV.U32 R17, RZ, RZ, 0x1 ;  /* 0x00000001ff117424 */ /* 0x000fe200078e00ff */
[----:B------:R-:W-:Y:S01]  /*13d0*/  ISETP.EQ.OR P4, PT, R2, RZ, P5 ;  /* 0x000000ff0200720c */ /* 0x000fe20002f82670 */
[----:B------:R-:W-:Y:S01]  /*13e0*/  IMAD.MOV.U32 R16, RZ, RZ, RZ ;  /* 0x000000ffff107224 */ /* 0x000fe200078e00ff */
[----:B------:R-:W-:Y:S02]  /*13f0*/  PLOP3.LUT P1, PT, P1, PT, PT, 0x8, 0x80 ;  /* 0x000000000080781c */ /* 0x000fe40000f2e170 */
[----:B------:R-:W-:Y:S01]  /*1400*/  CS2R R12, SRZ ;  /* 0x00000000000c7805 */ /* 0x000fe2000001ff00 */
[----:B------:R-:W-:Y:S01]  /*1410*/  IMAD.MOV.U32 R11, RZ, RZ, 0x1 ;  /* 0x00000001ff0b7424 */ /* 0x000fe200078e00ff */
[----:B------:R-:W4:Y:S01]  /*1420*/  LDC R0, c[0x0][0x374] ;  /* 0x0000dd00ff007b82 */ /* 0x000f220000000800 */
[----:B------:R-:W2:Y:S01]  /*1430*/  LDCU.64 UR22, c[0x0][0x348] ;  /* 0x00006900ff1677ac */ /* 0x000ea20008000a00 */
[----:B------:R-:W-:Y:S01]  /*1440*/  UMOV UR6, URZ ;  /* 0x000000ff00067c82 */ /* 0x000fe20008000000 */
[----:B-1----:R-:W-:-:S04]  /*1450*/  UIADD3 UR5, UPT, UPT, UR13, 0x3f, URZ ;  /* 0x0000003f0d057890 */ /* 0x002fc8000fffe0ff */
[----:B------:R-:W-:-:S04]  /*1460*/  USHF.R.S32.HI UR4, URZ, 0x1f, UR5 ;  /* 0x0000001fff047899 */ /* 0x000fc80008011405 */
[----:B------:R-:W-:-:S04]  /*1470*/  ULEA.HI UR4, UR4, UR5, URZ, 0x6 ;  /* 0x0000000504047291 */ /* 0x000fc8000f8f30ff */
[----:B------:R-:W-:Y:S02]  /*1480*/  USHF.R.S32.HI UR15, URZ, 0x6, UR4 ;  /* 0x00000006ff0f7899 */ /* 0x000fe40008011404 */
[----:B------:R-:W-:Y:S02]  /*1490*/  UIADD3 UR4, UPT, UPT, UR13, -0x1, URZ ;  /* 0xffffffff0d047890 */ /* 0x000fe4000fffe0ff */
[----:B------:R-:W-:Y:S02]  /*14a0*/  UISETP.LT.U32.AND UP0, UPT, UR15, 0x4, UPT ;  /* 0x000000040f00788c */ /* 0x000fe4000bf01070 */
[----:B------:R-:W-:Y:S02]  /*14b0*/  UISETP.GE.U32.AND UP1, UPT, UR4, -0x7f, UPT ;  /* 0xffffff810400788c */ /* 0x000fe4000bf26070 */
[----:B------:R-:W-:Y:S02]  /*14c0*/  USEL UR14, UR15, 0x4, UP0 ;  /* 0x000000040f0e7887 */ /* 0x000fe40008000000 */
[----:B------:R-:W-:-:S02]  /*14d0*/  UIADD3 UR13, UPT, UPT, UR13, 0x7e, URZ ;  /* 0x0000007e0d0d7890 */ /* 0x000fc4000fffe0ff */
[----:B------:R-:W-:Y:S02]  /*14e0*/  UIADD3 UR5, UPT, UPT, UR14, -0x1, URZ ;  /* 0xffffffff0e057890 */ /* 0x000fe4000fffe0ff */
[----:B------:R-:W-:-:S03]  /*14f0*/  UIADD3 UR7, UPT, UPT, UR15, -UR14, URZ ;  /* 0x8000000e0f077290 */ /* 0x000fc6000fffe0ff */
[----:B------:R-:W-:-:S04]  /*1500*/  @UP1 UIADD3 UR5, UPT, UPT, UR14, URZ, URZ ;  /* 0x000000ff0e051290 */ /* 0x000fc8000fffe0ff */
[----:B--2---:R-:W-:-:S12]  /*1510*/  UIADD3 UR5, UPT, UPT, UR5, 0x1, URZ ;  /* 0x0000000105057890 */ /* 0x004fd8000fffe0ff */
.L_x_35:
[----:B------:R-:W-:Y:S01]  /*1520*/  UISETP.NE.AND UP0, UPT, UR37, URZ, UPT ;  /* 0x000000ff2500728c */ /* 0x000fe2000bf05270 */
[----:B------:R-:W1:Y:S08]  /*1530*/  S2UR UR37, SR_CgaCtaId ;  /* 0x00000000002579c3 */ /* 0x000e700000008800 */
[----:B------:R-:W-:Y:S05]  /*1540*/  BRA.U UP0, `(.L_x_18) ;  /* 0x0000000100347547 */ /* 0x000fea000b800000 */
[----:B------:R-:W2:Y:S01]  /*1550*/  S2R R2, SR_CgaCtaId ;  /* 0x0000000000027919 */ /* 0x000ea20000008800 */
[----:B------:R-:W-:-:S04]  /*1560*/  MOV R3, 0x400 ;  /* 0x0000040000037802 */ /* 0x000fc80000000f00 */
[----:B--2---:R-:W-:Y:S02]  /*1570*/  LEA R2, R2, R3, 0x18 ;  /* 0x0000000302027211 */ /* 0x004fe400078ec0ff */
[----:B------:R-:W-:-:S03]  /*1580*/  SHF.L.U32 R3, R11, 0x1f, RZ ;  /* 0x0000001f0b037819 */ /* 0x000fc600000006ff */
[----:B------:R-:W-:-:S04]  /*1590*/  IMAD R2, R12, 0x8, R2 ;  /* 0x000000080c027824 */ /* 0x000fc800078e0202 */
[----:B------:R-:W2:Y:S02]  /*15a0*/  SYNCS.PHASECHK.TRANS64.TRYWAIT P0, [R2+URZ+0xf0], R3 ;  /* 0x0000f003020075a7 */ /* 0x000ea400080011ff */
[----:B--2---:R-:W-:Y:S05]  /*15b0*/  @!P0 BRA `(.L_x_19) ;  /* 0x0000005c00ac8947 */ /* 0x004fea0003800000 */
.L_x_115:
[----:B------:R-:W-:Y:S01]  /*15c0*/  VIADD R12, R12, 0x1 ;  /* 0x000000010c0c7836 */ /* 0x000fe20000000000 */
[----:B------:R2:W-:Y:S04]  /*15d0*/  SYNCS.ARRIVE.TRANS64.A1T0 RZ, [R2+URZ+0xe0], RZ ;  /* 0x0000e0ff02ff79a7 */ /* 0x0005e800081000ff */
[----:B------:R-:W-:-:S04]  /*15e0*/  ISETP.NE.AND P0, PT, R12, 0x2, PT ;  /* 0x000000020c00780c */ /* 0x000fc80003f05270 */
[----:B------:R-:W-:Y:S02]  /*15f0*/  SEL R12, R12, RZ, P0 ;  /* 0x000000ff0c0c7207 */ /* 0x000fe40000000000 */
[----:B--2---:R-:W-:-:S04]  /*1600*/  SEL R2, RZ, 0x1, P0 ;  /* 0x00000001ff027807 */ /* 0x004fc80000000000 */
[----:B------:R-:W-:-:S07]  /*1610*/  LOP3.LUT R11, R11, R2, RZ, 0x3c, !PT ;  /* 0x000000020b0b7212 */ /* 0x000fce00078e3cff */
.L_x_18:
[----:B------:R-:W-:Y:S01]  /*1620*/  UMOV UR4, 0x400 ;  /* 0x0000040000047882 */ /* 0x000fe20000000000 */
[----:B------:R-:W-:Y:S01]  /*1630*/  SHF.L.U32 R2, R17, 0x1f, RZ ;  /* 0x0000001f11027819 */ /* 0x000fe200000006ff */
[----:B-1----:R-:W-:Y:S01]  /*1640*/  ULEA UR4, UR37, UR4, 0x18 ;  /* 0x0000000425047291 */ /* 0x002fe2000f8ec0ff */
[----:B------:R-:W-:Y:S01]  /*1650*/  R2UR UR35, R15 ;  /* 0x000000000f2372ca */ /* 0x000fe200000e0000 */
[----:B------:R-:W-:Y:S01]  /*1660*/  UISETP.GE.U32.AND UP0, UPT, UR13, 0x7f, UPT ;  /* 0x0000007f0d00788c */ /* 0x000fe2000bf06070 */
[----:B------:R-:W-:Y:S01]  /*1670*/  R2UR UR11, R14 ;  /* 0x000000000e0b72ca */ /* 0x000fe200000e0000 */
[----:B------:R-:W-:Y:S01]  /*1680*/  ULEA UR8, UR6, UR4, 0x3 ;  /* 0x0000000406087291 */ /* 0x000fe2000f8e18ff */
[----:B------:R-:W-:-:S08]  /*1690*/  UMOV UR24, URZ ;  /* 0x000000ff00187c82 */ /* 0x000fd00008000000 */
[----:B------:R1:W2:Y:S01]  /*16a0*/  SYNCS.PHASECHK.TRANS64.TRYWAIT P0, [UR8+0x20], R2 ;  /* 0x00002002ff0075a7 */ /* 0x0002a20008001108 */
[----:B------:R-:W-:Y:S02]  /*16b0*/  USHF.L.U32 UR35, UR35, 0x7, URZ ;  /* 0x0000000723237899 */ /* 0x000fe400080006ff */
[----:B------:R-:W-:Y:S01]  /*16c0*/  USHF.L.U32 UR11, UR11, 0x6, URZ ;  /* 0x000000060b0b7899 */ /* 0x000fe200080006ff */
[----:B------:R-:W-:Y:S11]  /*16d0*/  BRA.U !UP0, `(.L_x_20) ;  /* 0x0000000108a87547 */ /* 0x000ff6000b800000 */
[----:B------:R-:W-:Y:S01]  /*16e0*/  UMOV UR16, URZ ;  /* 0x000000ff00107c82 */ /* 0x000fe20008000000 */
[----:B------:R-:W-:-:S05]  /*16f0*/  UMOV UR17, UR6 ;  /* 0x0000000600117c82 */ /* 0x000fca0008000000 */
.L_x_25:
[----:B-1----:R-:W-:Y:S01]  /*1700*/  ULEA UR33, UR17, UR4, 0x3 ;  /* 0x0000000411217291 */ /* 0x002fe2000f8e18ff */
[----:B--2---:R-:W-:Y:S01]  /*1710*/  @!P5 MOV R3, 0x6000 ;  /* 0x000060000003d802 */ /* 0x004fe20000000f00 */
[----:B--2---:R-:W-:Y:S10]  /*1720*/  @P0 BRA `(.L_x_21) ;  /* 0x00000000000c0947 */ /* 0x004ff40003800000 */
[----:B------:R-:W-:-:S04]  /*1730*/  SHF.L.U32 R4, R17, 0x1f, RZ ;  /* 0x0000001f11047819 */ /* 0x000fc800000006ff */
[----:B------:R-:W2:Y:S02]  /*1740*/  SYNCS.PHASECHK.TRANS64.TRYWAIT P0, [UR33+0x20], R4 ;  /* 0x00002004ff0075a7 */ /* 0x000ea40008001121 */
[----:B--2---:R-:W-:Y:S05]  /*1750*/  @!P0 BRA `(.L_x_22) ;  /* 0x0000005c00588947 */ /* 0x004fea0003800000 */
.L_x_21:
[----:B------:R2:W-:Y:S01]  /*1760*/  @!P5 SYNCS.ARRIVE.TRANS64 RZ, [UR33], R3 ;  /* 0x00000003ffffd9a7 */ /* 0x0005e20008000021 */
[----:B------:R-:W-:Y:S04]  /*1770*/  BSSY.RECONVERGENT B0, `(.L_x_23) ;  /* 0x0000003000007945 */ /* 0x000fe80003800200 */
[----:B------:R-:W-:Y:S05]  /*1780*/  @P4 BRA `(.L_x_24) ;  /* 0x0000000000044947 */ /* 0x000fea0003800000 */
[----:B------:R-:W-:Y:S05]  /*1790*/  BPT.TRAP 0x1 ;  /* 0x000000040000795c */ /* 0x000fea0000300000 */
.L_x_24:
[----:B------:R-:W-:Y:S05]  /*17a0*/  BSYNC.RECONVERGENT B0 ;  /* 0x0000000000007941 */ /* 0x000fea0003800200 */
.L_x_23:
[----:B------:R-:W-:Y:S02]  /*17b0*/  UIADD3 UR6, UPT, UPT, UR17, 0x1, URZ ;  /* 0x0000000111067890 */ /* 0x000fe4000fffe0ff */
[----:B------:R-:W-:Y:S02]  /*17c0*/  ULEA UR32, UR17, UR4, 0xe ;  /* 0x0000000411207291 */ /* 0x000fe4000f8e70ff */
[----:B------:R-:W-:Y:S02]  /*17d0*/  UISETP.NE.AND UP0, UPT, UR6, 0x4, UPT ;  /* 0x000000040600788c */ /* 0x000fe4000bf05270 */
[----:B------:R-:W-:Y:S02]  /*17e0*/  UIADD3 UR26, UP1, UPT, UR22, 0x80, URZ ;  /* 0x00000080161a7890 */ /* 0x000fe4000ff3e0ff */
[----:B------:R-:W-:Y:S02]  /*17f0*/  USEL UR9, URZ, 0x1, UP0 ;  /* 0x00000001ff097887 */ /* 0x000fe40008000000 */
[----:B------:R-:W-:-:S02]  /*1800*/  USEL UR6, UR6, URZ, UP0 ;  /* 0x000000ff06067287 */ /* 0x000fc40008000000 */
[----:B------:R-:W-:Y:S02]  /*1810*/  UIADD3 UR20, UP0, UPT, UR22, 0x180, URZ ;  /* 0x0000018016147890 */ /* 0x000fe4000ff1e0ff */
[----:B------:R-:W-:Y:S01]  /*1820*/  ULEA UR8, UR6, UR4, 0x3 ;  /* 0x0000000406087291 */ /* 0x000fe2000f8e18ff */
[----:B------:R-:W-:Y:S01]  /*1830*/  LOP3.LUT R17, R17, UR9, RZ, 0x3c, !PT ;  /* 0x0000000911117c12 */ /* 0x000fe2000f8e3cff */
[----:B------:R-:W-:Y:S02]  /*1840*/  USHF.L.U32 UR34, UR16, 0x6, URZ ;  /* 0x0000000610227899 */ /* 0x000fe400080006ff */
[----:B------:R-:W-:Y:S01]  /*1850*/  UIADD3.X UR27, UPT, UPT, URZ, UR23, URZ, UP1, !UPT ;  /* 0x00000017ff1b7290 */ /* 0x000fe20008ffe4ff */
[----:B-1----:R-:W-:Y:S01]  /*1860*/  SHF.L.U32 R2, R17, 0x1f, RZ ;  /* 0x0000001f11027819 */ /* 0x002fe200000006ff */
[----:B------:R-:W-:Y:S02]  /*1870*/  UIADD3 UR32, UPT, UPT, UR32, 0x6400, URZ ;  /* 0x0000640020207890 */ /* 0x000fe4000fffe0ff */
[----:B------:R-:W-:Y:S01]  /*1880*/  UIADD3.X UR21, UPT, UPT, URZ, UR23, URZ, UP0, !UPT ;  /* 0x00000017ff157290 */ /* 0x000fe200087fe4ff */
[----:B------:R1:W1:Y:S01]  /*1890*/  SYNCS.PHASECHK.TRANS64.TRYWAIT P0, [UR8+0x20], R2 ;  /* 0x00002002ff0075a7 */ /* 0x0002620008001108 */
[----:B------:R-:W-:Y:S01]  /*18a0*/  ULEA UR8, UR17, UR4, 0xd ;  /* 0x0000000411087291 */ /* 0x000fe2000f8e68ff */
[----:B------:R-:W-:Y:S01]  /*18b0*/  UMOV UR18, 0x0 ;  /* 0x0000000000127882 */ /* 0x000fe20000000000 */
[----:B------:R-:W-:-:S02]  /*18c0*/  UMOV UR19, 0x10000000 ;  /* 0x1000000000137882 */ /* 0x000fc40000000000 */
[----:B------:R-:W-:Y:S01]  /*18d0*/  UIADD3 UR8, UPT, UPT, UR8, 0x16400, URZ ;  /* 0x0001640008087890 */ /* 0x000fe2000fffe0ff */
[----:B------:R1:W-:Y:S01]  /*18e0*/  UTMALDG.3D [UR32], [UR26], desc[UR18] ;  /* 0x000012201a0075b4 */ /* 0x0003e20008011000 */
[----:B------:R-:W-:Y:S01]  /*18f0*/  UMOV UR12, UR36 ;  /* 0x00000024000c7c82 */ /* 0x000fe20008000000 */
[----:B------:R-:W-:Y:S01]  /*1900*/  UMOV UR9, UR33 ;  /* 0x0000002100097c82 */ /* 0x000fe20008000000 */
[----:B------:R-:W-:Y:S01]  /*1910*/  UMOV UR10, UR34 ;  /* 0x00000022000a7c82 */ /* 0x000fe20008000000 */
[----:B------:R-:W-:Y:S01]  /*1920*/  UIADD3 UR16, UPT, UPT, UR16, 0x1, URZ ;  /* 0x0000000110107890 */ /* 0x000fe2000fffe0ff */
[----:B------:R-:W-:Y:S01]  /*1930*/  UMOV UR24, UR5 ;  /* 0x0000000500187c82 */ /* 0x000fe20008000000 */
[----:B------:R-:W-:Y:S02]  /*1940*/  UMOV UR17, UR6 ;  /* 0x0000000600117c82 */ /* 0x000fe40008000000 */
[----:B------:R1:W-:Y:S01]  /*1950*/  UTMALDG.3D [UR8], [UR20], desc[UR18] ;  /* 0x00001208140075b4 */ /* 0x0003e20008011000 */
[----:B------:R-:W-:-:S09]  /*1960*/  UISETP.NE.AND UP0, UPT, UR16, UR5, UPT ;  /* 0x000000051000728c */ /* 0x000fd2000bf05270 */
[----:B------:R-:W-:Y:S05]  /*1970*/  BRA.U UP0, `(.L_x_25) ;  /* 0xfffffffd00607547 */ /* 0x000fea000b83ffff */
.L_x_20:
[----:B-1----:R-:W-:Y:S01]  /*1980*/  ULEA UR8, UR6, UR4, 0x3 ;  /* 0x0000000406087291 */ /* 0x002fe2000f8e18ff */
[----:B------:R-:W-:Y:S01]  /*1990*/  SHF.L.U32 R2, R17, 0x1f, RZ ;  /* 0x0000001f11027819 */ /* 0x000fe200000006ff */
[----:B------:R-:W-:Y:S01]  /*19a0*/  @!P1 SYNCS.ARRIVE.TRANS64.A1T0 RZ, [UR4+0x78], RZ ;  /* 0x000078ffffff99a7 */ /* 0x000fe20008100004 */
[----:B------:R-:W-:-:S06]  /*19b0*/  UISETP.GT.AND UP0, UPT, UR15, UR14, UPT ;  /* 0x0000000e0f00728c */ /* 0x000fcc000bf04270 */
[----:B--2---:R1:W2:Y:S03]  /*19c0*/  SYNCS.PHASECHK.TRANS64.TRYWAIT P0, [UR8+0x20], R2 ;  /* 0x00002002ff0075a7 */ /* 0x0042a60008001108 */
[----:B------:R-:W-:Y:S05]  /*19d0*/  BRA.U !UP0, `(.L_x_26) ;  /* 0x0000000108ac7547 */ /* 0x000fea000b800000 */
[----:B------:R-:W-:Y:S01]  /*19e0*/  UIADD3 UR21, UPT, UPT, UR7, UR24, URZ ;  /* 0x0000001807157290 */ /* 0x000fe2000fffe0ff */
[----:B------:R-:W-:-:S11]  /*19f0*/  UMOV UR25, UR6 ;  /* 0x0000000600197c82 */ /* 0x000fd60008000000 */
.L_x_31:
[----:B-1----:R-:W-:Y:S01]  /*1a00*/  ULEA UR17, UR25, UR4, 0x3 ;  /* 0x0000000419117291 */ /* 0x002fe2000f8e18ff */
[----:B--2---:R-:W-:Y:S01]  /*1a10*/  @!P5 MOV R3, 0x6000 ;  /* 0x000060000003d802 */ /* 0x004fe20000000f00 */
[----:B--2---:R-:W-:Y:S10]  /*1a20*/  @P0 BRA `(.L_x_27) ;  /* 0x00000000000c0947 */ /* 0x004ff40003800000 */
[----:B------:R-:W-:-:S04]  /*1a30*/  SHF.L.U32 R4, R17, 0x1f, RZ ;  /* 0x0000001f11047819 */ /* 0x000fc800000006ff */
[----:B------:R-:W2:Y:S02]  /*1a40*/  SYNCS.PHASECHK.TRANS64.TRYWAIT P0, [UR17+0x20], R4 ;  /* 0x00002004ff0075a7 */ /* 0x000ea40008001111 */
[----:B--2---:R-:W-:Y:S05]  /*1a50*/  @!P0 BRA `(.L_x_28) ;  /* 0x0000005800b08947 */ /* 0x004fea0003800000 */
.L_x_27:
[----:B------:R2:W-:Y:S01]  /*1a60*/  @!P5 SYNCS.ARRIVE.TRANS64 RZ, [UR17], R3 ;  /* 0x00000003ffffd9a7 */ /* 0x0005e20008000011 */
[----:B------:R-:W-:Y:S04]  /*1a70*/  BSSY.RECONVERGENT B0, `(.L_x_29) ;  /* 0x0000003000007945 */ /* 0x000fe80003800200 */
[----:B------:R-:W-:Y:S05]  /*1a80*/  @P4 BRA `(.L_x_30) ;  /* 0x0000000000044947 */ /* 0x000fea0003800000 */
[----:B------:R-:W-:Y:S05]  /*1a90*/  BPT.TRAP 0x1 ;  /* 0x000000040000795c */ /* 0x000fea0000300000 */
.L_x_30:
[----:B------:R-:W-:Y:S05]  /*1aa0*/  BSYNC.RECONVERGENT B0 ;  /* 0x0000000000007941 */ /* 0x000fea0003800200 */
.L_x_29:
        /* <DEDUP_REMOVED lines=10> */
[----:B------:R-:W-:Y:S01]  /*1b50*/  UIADD3 UR16, UPT, UPT, UR16, 0x6400, URZ ;  /* 0x0000640010107890 */ /* 0x000fe2000fffe0ff */
[----:B-1----:R-:W-:Y:S01]  /*1b60*/  SHF.L.U32 R2, R17, 0x1f, RZ ;  /* 0x0000001f11027819 */ /* 0x002fe200000006ff */
[----:B------:R-:W-:Y:S02]  /*1b70*/  UIADD3.X UR31, UPT, UPT, URZ, UR23, URZ, UP1, !UPT ;  /* 0x00000017ff1f7290 */ /* 0x000fe40008ffe4ff */
[----:B------:R-:W-:Y:S01]  /*1b80*/  UIADD3.X UR29, UPT, UPT, URZ, UR23, URZ, UP0, !UPT ;  /* 0x00000017ff1d7290 */ /* 0x000fe200087fe4ff */
[----:B------:R1:W1:Y:S01]  /*1b90*/  SYNCS.PHASECHK.TRANS64.TRYWAIT P0, [UR8+0x20], R2 ;  /* 0x00002002ff0075a7 */ /* 0x0002620008001108 */
[----:B------:R-:W-:Y:S01]  /*1ba0*/  ULEA UR8, UR25, UR4, 0xd ;  /* 0x0000000419087291 */ /* 0x000fe2000f8e68ff */
[----:B------:R-:W-:Y:S01]  /*1bb0*/  UMOV UR26, 0x0 ;  /* 0x00000000001a7882 */ /* 0x000fe20000000000 */
[----:B------:R-:W-:-:S02]  /*1bc0*/  UMOV UR27, 0x10000000 ;  /* 0x10000000001b7882 */ /* 0x000fc40000000000 */
[----:B------:R-:W-:Y:S01]  /*1bd0*/  UIADD3 UR8, UPT, UPT, UR8, 0x16400, URZ ;  /* 0x0001640008087890 */ /* 0x000fe2000fffe0ff */
[----:B------:R-:W-:Y:S01]  /*1be0*/  UMOV UR19, UR35 ;  /* 0x0000002300137c82 */ /* 0x000fe20008000000 */
[----:B------:R-:W-:Y:S01]  /*1bf0*/  UMOV UR20, UR36 ;  /* 0x0000002400147c82 */ /* 0x000fe20008000000 */
[----:B------:R-:W-:Y:S01]  /*1c00*/  UMOV UR12, UR36 ;  /* 0x00000024000c7c82 */ /* 0x000fe20008000000 */
[----:B------:R-:W-:Y:S01]  /*1c10*/  UMOV UR9, UR17 ;  /* 0x0000001100097c82 */ /* 0x000fe20008000000 */
[----:B------:R-:W-:Y:S01]  /*1c20*/  UMOV UR10, UR18 ;  /* 0x00000012000a7c82 */ /* 0x000fe20008000000 */
[----:B------:R1:W-:Y:S01]  /*1c30*/  UTMALDG.3D [UR16], [UR30], desc[UR26] ;  /* 0x00001a101e0075b4 */ /* 0x0003e20008011000 */
[----:B------:R-:W-:Y:S01]  /*1c40*/  UIADD3 UR24, UPT, UPT, UR24, 0x1, URZ ;  /* 0x0000000118187890 */ /* 0x000fe2000fffe0ff */
[----:B------:R-:W-:-:S03]  /*1c50*/  UMOV UR25, UR6 ;  /* 0x0000000600197c82 */ /* 0x000fc60008000000 */
[----:B------:R-:W-:Y:S01]  /*1c60*/  UISETP.NE.AND UP0, UPT, UR24, UR21, UPT ;  /* 0x000000151800728c */ /* 0x000fe2000bf05270 */
[----:B------:R1:W-:Y:S08]  /*1c70*/  UTMALDG.3D [UR8], [UR28], desc[UR26] ;  /* 0x00001a081c0075b4 */ /* 0x0003f00008011000 */
[----:B------:R-:W-:Y:S05]  /*1c80*/  BRA.U UP0, `(.L_x_31) ;  /* 0xfffffffd005c7547 */ /* 0x000fea000b83ffff */
.L_x_26:
[C---:B-1----:R-:W-:Y:S01]  /*1c90*/  LEA R2, R16.reuse, UR4, 0x3 ;  /* 0x0000000410027c11 */ /* 0x042fe2000f8e18ff */
[----:B------:R-:W-:Y:S01]  /*1ca0*/  NOP ;  /* 0x0000000000007918 */ /* 0x000fe20000000000 */
[----:B--2---:R-:W-:Y:S02]  /*1cb0*/  SHF.L.U32 R3, R13, 0x1f, RZ ;  /* 0x0000001f0d037819 */ /* 0x004fe400000006ff */
[----:B------:R-:W-:Y:S02]  /*1cc0*/  LEA R4, R16, UR4, 0x4 ;  /* 0x0000000410047c11 */ /* 0x000fe4000f8e20ff */
[----:B------:R-:W1:Y:S02]  /*1cd0*/  SYNCS.PHASECHK.TRANS64.TRYWAIT P0, [R2+URZ+0x80], R3 ;  /* 0x00008003020075a7 */ /* 0x000e6400080011ff */
[----:B-1----:R-:W-:Y:S05]  /*1ce0*/  @!P0 BRA `(.L_x_32) ;  /* 0x0000005800248947 */ /* 0x002fea0003800000 */
.L_x_118:
[----:B------:R-:W2:Y:S01]  /*1cf0*/  LDS.128 R4, [R4+0x110] ;  /* 0x0001100004047984 */ /* 0x000ea20000000c00 */
[----:B---3--:R-:W-:Y:S01]  /*1d00*/  ISETP.GE.AND P0, PT, R40, 0x1, PT ;  /* 0x000000012800780c */ /* 0x008fe20003f06270 */
[----:B-1----:R-:W-:Y:S01]  /*1d10*/  VIADD R2, R2, 0x90 ;  /* 0x0000009002027836 */ /* 0x002fe20000000000 */
[----:B------:R-:W-:Y:S01]  /*1d20*/  @!PT LDS RZ, [RZ] ;  /* 0x00000000fffff984 */ /* 0x000fe20000000800 */
[----:B------:R-:W-:Y:S01]  /*1d30*/  @!PT LDS RZ, [RZ] ;  /* 0x00000000fffff984 */ /* 0x000fe20000000800 */
[----:B------:R-:W-:Y:S01]  /*1d40*/  @!PT LDS RZ, [RZ] ;  /* 0x00000000fffff984 */ /* 0x000fe20000000800 */
[----:B------:R-:W-:Y:S01]  /*1d50*/  @!PT LDS RZ, [RZ] ;  /* 0x00000000fffff984 */ /* 0x000fe20000000800 */
[----:B------:R1:W-:Y:S06]  /*1d60*/  MEMBAR.ALL.CTA ;  /* 0x0000000000007992 */ /* 0x0003ec0000008000 */
[----:B-1----:R-:W1:Y:S01]  /*1d70*/  FENCE.VIEW.ASYNC.S ;  /* 0x00000000000073c6 */ /* 0x002e620000000000 */
[----:B------:R-:W-:-:S04]  /*1d80*/  PRMT R2, RZ, 0x654, R2 ;  /* 0x00000654ff027816 */ /* 0x000fc80000000002 */
[----:B-1----:R1:W-:Y:S01]  /*1d90*/  SYNCS.ARRIVE.TRANS64.RED.A1T0 RZ, [R2+URZ], RZ ;  /* 0x000000ff02ff79a7 */ /* 0x0023e200081004ff */
[----:B--2---:R-:W-:-:S13]  /*1da0*/  LOP3.LUT P2, RZ, R6, 0x1, RZ, 0xc0, !PT ;  /* 0x0000000106ff7812 */ /* 0x004fda000784c0ff */
[----:B------:R-:W-:Y:S01]  /*1db0*/  @P2 SHF.R.U32.HI R3, RZ, 0x10, R5 ;  /* 0x00000010ff032819 */ /* 0x000fe20000011605 */
[----:B------:R-:W-:Y:S01]  /*1dc0*/  VOTEU.ANY UP0, P2 ;  /* 0x0000000000ff7886 */ /* 0x000fe20001000100 */
[----:B------:R-:W-:Y:S02]  /*1dd0*/  @P2 MOV R10, R4 ;  /* 0x00000004000a2202 */ /* 0x000fe40000000f00 */
[----:B------:R-:W-:Y:S02]  /*1de0*/  @P2 R2UR.BROADCAST UR8, R3 ;  /* 0x00000000030822ca */ /* 0x000fe400008e0000 */
[----:B------:R-:W-:-:S11]  /*1df0*/  @P2 LOP3.LUT R9, R5, 0xffff, RZ, 0xc0, !PT ;  /* 0x0000ffff05092812 */ /* 0x000fd600078ec0ff */
[----:B------:R-:W-:Y:S01]  /*1e00*/  @UP0 UMOV UR36, UR8 ;  /* 0x0000000800240c82 */ /* 0x000fe20008000000 */
[----:B-1----:R-:W-:Y:S05]  /*1e10*/  @!P0 BRA `(.L_x_33) ;  /* 0x0000000000b88947 */ /* 0x002fea0003800000 */
[----:B------:R-:W4:Y:S01]  /*1e20*/  LDC.64 R4, c[0x0][0xb18] ;  /* 0x0002c600ff047b82 */ /* 0x000f220000000a00 */
[----:B------:R-:W-:-:S07]  /*1e30*/  ISETP.NE.AND P3, PT, R40, 0x1, PT ;  /* 0x000000012800780c */ /* 0x000fce0003f65270 */
[----:B------:R-:W1:Y:S08]  /*1e40*/  LDC.64 R6, c[0x0][0xb10] ;  /* 0x0002c400ff067b82 */ /* 0x000e700000000a00 */
[----:B------:R-:W2:Y:S08]  /*1e50*/  LDC R14, c[0x0][0xb20] ;  /* 0x0002c800ff0e7b82 */ /* 0x000eb00000000800 */
[----:B------:R-:W3:Y:S01]  /*1e60*/  LDC R15, c[0x0][0xb0c] ;  /* 0x0002c300ff0f7b82 */ /* 0x000ee20000000800 */
[----:B----4-:R-:W-:Y:S01]  /*1e70*/  IMAD.HI.U32 R19, R0, R5, RZ ;  /* 0x0000000500137227 */ /* 0x010fe200078e00ff */
[----:B------:R-:W-:-:S03]  /*1e80*/  ISETP.NE.AND P0, PT, R4, 0x1, PT ;  /* 0x000000010400780c */ /* 0x000fc60003f05270 */
[----:B------:R-:W-:-:S03]  /*1e90*/  IMAD.HI.U32 R5, R9, R5, RZ ;  /* 0x0000000509057227 */ /* 0x000fc600078e00ff */
[----:B------:R-:W4:Y:S01]  /*1ea0*/  LDC.64 R2, c[0x0][0xb28] ;  /* 0x0002ca00ff027b82 */ /* 0x000f220000000a00 */
[----:B-1----:R-:W-:-:S04]  /*1eb0*/  IMAD.HI.U32 R20, R8, R6, RZ ;  /* 0x0000000608147227 */ /* 0x002fc800078e00ff */
[----:B------:R-:W-:Y:S01]  /*1ec0*/  IMAD.HI.U32 R21, R10, R6, RZ ;  /* 0x000000060a157227 */ /* 0x000fe200078e00ff */
[----:B------:R-:W-:Y:S02]  /*1ed0*/  SHF.R.U32.HI R20, RZ, R7, R20 ;  /* 0x00000007ff147219 */ /* 0x000fe40000011614 */
[-C--:B--2---:R-:W-:Y:S02]  /*1ee0*/  SHF.R.U32.HI R19, RZ, R14.reuse, R19 ;  /* 0x0000000eff137219 */ /* 0x084fe40000011613 */
[----:B------:R-:W-:Y:S02]  /*1ef0*/  SHF.R.U32.HI R5, RZ, R14, R5 ;  /* 0x0000000eff057219 */ /* 0x000fe40000011605 */
[----:B------:R-:W-:Y:S02]  /*1f00*/  SEL R19, R0, R19, !P0 ;  /* 0x0000001300137207 */ /* 0x000fe40004000000 */
[----:B------:R-:W-:Y:S02]  /*1f10*/  SHF.R.U32.HI R21, RZ, R7, R21 ;  /* 0x00000007ff157219 */ /* 0x000fe40000011615 */
[----:B---3--:R-:W-:-:S02]  /*1f20*/  ISETP.NE.AND P1, PT, R15, 0x1, PT ;  /* 0x000000010f00780c */ /* 0x008fc40003f25270 */
[----:B------:R-:W-:Y:S02]  /*1f30*/  SEL R5, R9, R5, !P0 ;  /* 0x0000000509057207 */ /* 0x000fe40004000000 */
[----:B------:R-:W-:Y:S02]  /*1f40*/  SEL R20, R8, R20, !P1 ;  /* 0x0000001408147207 */ /* 0x000fe40004800000 */
[----:B------:R-:W-:Y:S01]  /*1f50*/  SEL R21, R10, R21, !P1 ;  /* 0x000000150a157207 */ /* 0x000fe20004800000 */
[----:B----4-:R-:W-:-:S04]  /*1f60*/  IMAD.HI.U32 R18, R19, R2, RZ ;  /* 0x0000000213127227 */ /* 0x010fc800078e00ff */
        /* <DEDUP_REMOVED lines=10> */
[----:B------:R-:W-:-:S04]  /*2010*/  @!P0 IMAD.HI.U32 R7, R21, R2, RZ ;  /* 0x0000000215078227 */ /* 0x000fc800078e00ff */
[----:B------:R-:W-:Y:S01]  /*2020*/  IMAD.MOV R2, RZ, RZ, -R6 ;  /* 0x000000ffff027224 */ /* 0x000fe200078e0a06 */
[----:B------:R-:W-:Y:S02]  /*2030*/  @!P0 SHF.R.U32.HI R3, RZ, R3, R7 ;  /* 0x00000003ff038219 */ /* 0x000fe40000011607 */
[----:B------:R-:W-:Y:S01]  /*2040*/  IADD3 R7, PT, PT, -R5, RZ, RZ ;  /* 0x000000ff05077210 */ /* 0x000fe20007ffe1ff */
[----:B------:R-:W-:Y:S01]  /*2050*/  IMAD R2, R40, R2, R5 ;  /* 0x0000000228027224 */ /* 0x000fe200078e0205 */
        /* <DEDUP_REMOVED lines=10> */
.L_x_33:
[----:B------:R-:W1:Y:S02]  /*2100*/  LDCU UR8, c[0x0][0xb30] ;  /* 0x00016600ff0877ac */ /* 0x000e640008000800 */
[----:B-1----:R-:W-:-:S09]  /*2110*/  UISETP.NE.AND UP0, UPT, UR8, 0x1, UPT ;  /* 0x000000010800788c */ /* 0x002fd2000bf05270 */
[----:B------:R-:W-:Y:S05]  /*2120*/  BRA.U UP0, `(.L_x_34) ;  /* 0x0000000100407547 */ /* 0x000fea000b800000 */
[----:B------:R-:W1:Y:S08]  /*2130*/  LDC.64 R4, c[0x0][0xb10] ;  /* 0x0002c400ff047b82 */ /* 0x000e700000000a00 */
[----:B------:R-:W2:Y:S08]  /*2140*/  LDC.64 R2, c[0x0][0xb18] ;  /* 0x0002c600ff027b82 */ /* 0x000eb00000000a00 */
[----:B------:R-:W3:Y:S08]  /*2150*/  LDC R6, c[0x0][0xb20] ;  /* 0x0002c800ff067b82 */ /* 0x000ef00000000800 */
[----:B------:R-:W4:Y:S01]  /*2160*/  LDC R7, c[0x0][0xb0c] ;  /* 0x0002c300ff077b82 */ /* 0x000f220000000800 */
[----:B-1----:R-:W-:-:S05]  /*2170*/  IMAD.HI.U32 R4, R10, R4, RZ ;  /* 0x000000040a047227 */ /* 0x002fca00078e00ff */
[----:B------:R-:W-:Y:S01]  /*2180*/  SHF.R.U32.HI R4, RZ, R5, R4 ;  /* 0x00000005ff047219 */ /* 0x000fe20000011604 */
[----:B--2---:R-:W-:Y:S01]  /*2190*/  IMAD.HI.U32 R3, R9, R3, RZ ;  /* 0x0000000309037227 */ /* 0x004fe200078e00ff */
[----:B------:R-:W-:-:S04]  /*21a0*/  ISETP.NE.AND P0, PT, R2, 0x1, PT ;  /* 0x000000010200780c */ /* 0x000fc80003f05270 */
[----:B---3--:R-:W-:-:S04]  /*21b0*/  SHF.R.U32.HI R3, RZ, R6, R3 ;  /* 0x00000006ff037219 */ /* 0x008fc80000011603 */
[----:B------:R-:W-:Y:S02]  /*21c0*/  SEL R3, R9, R3, !P0 ;  /* 0x0000000309037207 */ /* 0x000fe40004000000 */
[----:B----4-:R-:W-:-:S04]  /*21d0*/  ISETP.NE.AND P1, PT, R7, 0x1, PT ;  /* 0x000000010700780c */ /* 0x010fc80003f25270 */
[----:B------:R-:W-:-:S05]  /*21e0*/  SEL R4, R10, R4, !P1 ;  /* 0x000000040a047207 */ /* 0x000fca0004800000 */
[----:B------:R-:W-:Y:S02]  /*21f0*/  IMAD.IADD R5, R3, 0x1, -R4 ;  /* 0x0000000103057824 */ /* 0x000fe400078e0a04 */
[----:B------:R-:W-:Y:S02]  /*2200*/  IMAD.IADD R3, R4, 0x1, -R3 ;  /* 0x0000000104037824 */ /* 0x000fe400078e0a03 */
[----:B------:R-:W-:Y:S02]  /*2210*/  IMAD R10, R5, R7, R10 ;  /* 0x00000007050a7224 */ /* 0x000fe400078e020a */
[----:B------:R-:W-:-:S07]  /*2220*/  IMAD R9, R3, R2, R9 ;  /* 0x0000000203097224 */ /* 0x000fce00078e0209 */
.L_x_34:
[----:B------:R-:W-:Y:S01]  /*2230*/  VIADD R16, R16, 0x1 ;  /* 0x0000000110107836 */ /* 0x000fe20000000000 */
[----:B------:R-:W-:Y:S01]  /*2240*/  PLOP3.LUT P1, PT, PT, PT, PT, 0x80, 0x8 ;  /* 0x000000000008781c */ /* 0x000fe20003f2f070 */
[----:B------:R-:W-:Y:S02]  /*2250*/  IMAD.IADD R15, R10, 0x1, R87 ;  /* 0x000000010a0f7824 */ /* 0x000fe400078e0257 */
[----:B------:R-:W-:Y:S01]  /*2260*/  IMAD.IADD R14, R9, 0x1, R86 ;  /* 0x00000001090e7824 */ /* 0x000fe200078e0256 */
[----:B------:R-:W-:-:S04]  /*2270*/  ISETP.NE.AND P0, PT, R16, 0x2, PT ;  /* 0x000000021000780c */ /* 0x000fc80003f05270 */
[----:B------:R-:W-:Y:S02]  /*2280*/  SEL R2, RZ, 0x1, P0 ;  /* 0x00000001ff027807 */ /* 0x000fe40000000000 */
[----:B------:R-:W-:Y:S02]  /*2290*/  SEL R16, R16, RZ, P0 ;  /* 0x000000ff10107207 */ /* 0x000fe40000000000 */
[----:B------:R-:W-:Y:S01]  /*22a0*/  LOP3.LUT R13, R13, R2, RZ, 0x3c, !PT ;  /* 0x000000020d0d7212 */ /* 0x000fe200078e3cff */
[----:B------:R-:W-:Y:S06]  /*22b0*/  @P2 BRA `(.L_x_35) ;  /* 0xfffffff000982947 */ /* 0x000fec000383ffff */
[----:B------:R-:W-:Y:S01]  /*22c0*/  UIADD3 UR4, UPT, UPT, UR4, 0x20, URZ ;  /* 0x0000002004047890 */ /* 0x000fe2000fffe0ff */
[----:B------:R-:W-:-:S03]  /*22d0*/  SHF.L.U32 R2, R17, 0x1f, RZ ;  /* 0x0000001f11027819 */ /* 0x000fc600000006ff */
[----:B------:R-:W-:-:S09]  /*22e0*/  ULEA UR5, UR6, UR4, 0x3 ;  /* 0x0000000406057291 */ /* 0x000fd2000f8e18ff */
[----:B------:R-:W1:Y:S02]  /*22f0*/  SYNCS.PHASECHK.TRANS64.TRYWAIT P0, [UR5], R2 ;  /* 0x00000002ff0075a7 */ /* 0x000e640008001105 */
[----:B-1----:R-:W-:Y:S05]  /*2300*/  @!P0 BRA `(.L_x_36) ;  /* 0x0000005000b08947 */ /* 0x002fea0003800000 */
.L_x_120:
[----:B------:R-:W-:-:S04]  /*2310*/  UIADD3 UR6, UPT, UPT, UR6, 0x1, URZ ;  /* 0x0000000106067890 */ /* 0x000fc8000fffe0ff */
[----:B------:R-:W-:-:S04]  /*2320*/  UISETP.NE.AND UP0, UPT, UR6, 0x4, UPT ;  /* 0x000000040600788c */ /* 0x000fc8000bf05270 */
[----:B------:R-:W-:Y:S02]  /*2330*/  USEL UR7, URZ, 0x1, UP0 ;  /* 0x00000001ff077887 */ /* 0x000fe40008000000 */
[----:B------:R-:W-:-:S04]  /*2340*/  USEL UR6, UR6, URZ, UP0 ;  /* 0x000000ff06067287 */ /* 0x000fc80008000000 */
[----:B------:R-:W-:Y:S01]  /*2350*/  ULEA UR5, UR6, UR4, 0x3 ;  /* 0x0000000406057291 */ /* 0x000fe2000f8e18ff */
[----:B-1----:R-:W-:-:S04]  /*2360*/  LOP3.LUT R2, R17, UR7, RZ, 0x3c, !PT ;  /* 0x0000000711027c12 */ /* 0x002fc8000f8e3cff */
[----:B------:R-:W-:-:S04]  /*2370*/  SHF.L.U32 R3, R2, 0x1f, RZ ;  /* 0x0000001f02037819 */ /* 0x000fc800000006ff */
[----:B------:R-:W1:Y:S02]  /*2380*/  SYNCS.PHASECHK.TRANS64.TRYWAIT P0, [UR5], R3 ;  /* 0x00000003ff0075a7 */ /* 0x000e640008001105 */
[----:B-1----:R-:W-:Y:S05]  /*2390*/  @!P0 BRA `(.L_x_37) ;  /* 0x0000005000a48947 */ /* 0x002fea0003800000 */
.L_x_122:
[----:B------:R-:W-:-:S04]  /*23a0*/  UIADD3 UR6, UPT, UPT, UR6, 0x1, URZ ;  /* 0x0000000106067890 */ /* 0x000fc8000fffe0ff */
[----:B------:R-:W-:-:S04]  /*23b0*/  UISETP.NE.AND UP0, UPT, UR6, 0x4, UPT ;  /* 0x000000040600788c */ /* 0x000fc8000bf05270 */
[----:B------:R-:W-:Y:S02]  /*23c0*/  USEL UR7, URZ, 0x1, UP0 ;  /* 0x00000001ff077887 */ /* 0x000fe40008000000 */
[----:B------:R-:W-:-:S04]  /*23d0*/  USEL UR6, UR6, URZ, UP0 ;  /* 0x000000ff06067287 */ /* 0x000fc80008000000 */
[----:B------:R-:W-:Y:S01]  /*23e0*/  ULEA UR5, UR6, UR4, 0x3 ;  /* 0x0000000406057291 */ /* 0x000fe2000f8e18ff */
[----:B------:R-:W-:-:S04]  /*23f0*/  LOP3.LUT R2, R2, UR7, RZ, 0x3c, !PT ;  /* 0x0000000702027c12 */ /* 0x000fc8000f8e3cff */
[----:B-1----:R-:W-:-:S04]  /*2400*/  SHF.L.U32 R3, R2, 0x1f, RZ ;  /* 0x0000001f02037819 */ /* 0x002fc800000006ff */
[----:B------:R-:W1:Y:S02]  /*2410*/  SYNCS.PHASECHK.TRANS64.TRYWAIT P0, [UR5], R3 ;  /* 0x00000003ff0075a7 */ /* 0x000e640008001105 */
[----:B-1----:R-:W-:Y:S05]  /*2420*/  @!P0 BRA `(.L_x_38) ;  /* 0x0000005000988947 */ /* 0x002fea0003800000 */
.L_x_124:
[----:B------:R-:W-:-:S04]  /*2430*/  UIADD3 UR6, UPT, UPT, UR6, 0x1, URZ ;  /* 0x0000000106067890 */ /* 0x000fc8000fffe0ff */
[----:B------:R-:W-:-:S04]  /*2440*/  UISETP.NE.AND UP0, UPT, UR6, 0x4, UPT ;  /* 0x000000040600788c */ /* 0x000fc8000bf05270 */
[----:B------:R-:W-:Y:S02]  /*2450*/  USEL UR5, URZ, 0x1, UP0 ;  /* 0x00000001ff057887 */ /* 0x000fe40008000000 */
[----:B------:R-:W-:-:S04]  /*2460*/  USEL UR6, UR6, URZ, UP0 ;  /* 0x000000ff06067287 */ /* 0x000fc80008000000 */
[----:B------:R-:W-:Y:S01]  /*2470*/  ULEA UR6, UR6, UR4, 0x3 ;  /* 0x0000000406067291 */ /* 0x000fe2000f8e18ff */
[----:B------:R-:W-:-:S04]  /*2480*/  LOP3.LUT R2, R2, UR5, RZ, 0x3c, !PT ;  /* 0x0000000502027c12 */ /* 0x000fc8000f8e3cff */
[----:B------:R-:W-:Y:S01]  /*2490*/  SHF.L.U32 R2, R2, 0x1f, RZ ;  /* 0x0000001f02027819 */ /* 0x000fe200000006ff */
[----:B-1--4-:R-:W-:-:S07]  /*24a0*/  IMAD.U32 R0, RZ, RZ, UR6 ;  /* 0x00000006ff007e24 */ /* 0x012fce000f8e00ff */
.L_x_39:
[----:B-1----:R1:W2:Y:S02]  /*24b0*/  SYNCS.PHASECHK.TRANS64.TRYWAIT P0, [R0+URZ], R2 ;  /* 0x00000002000075a7 */ /* 0x0022a400080011ff */
[----:B--2---:R-:W-:Y:S05]  /*24c0*/  @!P0 NANOSLEEP.SYNCS 0x989680 ;  /* 0x009896800000895d */ /* 0x004fea0003900000 */
[----:B------:R-:W2:Y:S02]  /*24d0*/  @!P0 SYNCS.PHASECHK.TRANS64 P0, [R0+URZ], R2 ;  /* 0x00000002000085a7 */ /* 0x000ea400080010ff */
[----:B--2---:R-:W-:Y:S05]  /*24e0*/  @P0 EXIT ;  /* 0x000000000000094d */ /* 0x004fea0003800000 */
[----:B------:R-:W-:Y:S05]  /*24f0*/  BRA `(.L_x_39) ;  /* 0xfffffffc00ec7947 */ /* 0x000fea000383ffff */
.L_x_17:
[----:B------:R-:W-:-:S04]  /*2500*/  UISETP.NE.AND UP1, UPT, UR37, URZ, UPT ;  /* 0x000000ff2500728c */ /* 0x000fc8000bf25270 */
[----:B------:R-:W-:-:S09]  /*2510*/  UISETP.NE.OR UP1, UPT, UR8, 0x1, UP1 ;  /* 0x000000010800788c */ /* 0x000fd20008f25670 */
[----:B------:R-:W-:Y:S05]  /*2520*/  BRA.U UP1, `(.L_x_40) ;  /* 0x0000000501487547 */ /* 0x000fea000b800000 */
[----:B------:R-:W-:Y:S01]  /*2530*/  ISETP.NE.AND P2, PT, R2, RZ, PT ;  /* 0x000000ff0200720c */ /* 0x000fe20003f45270 */
[----:B------:R-:W-:Y:S01]  /*2540*/  IMAD.MOV.U32 R12, RZ, RZ, 0x1 ;  /* 0x00000001ff0c7424 */ /* 0x000fe200078e00ff */
[----:B------:R-:W-:Y:S02]  /*2550*/  CS2R R10, SRZ ;  /* 0x00000000000a7805 */ /* 0x000fe4000001ff00 */
[----:B------:R-:W-:Y:S01]  /*2560*/  CS2R R8, SRZ ;  /* 0x0000000000087805 */ /* 0x000fe2000001ff00 */
[----:B------:R-:W-:Y:S01]  /*2570*/  UMOV UR4, 0x400 ;  /* 0x0000040000047882 */ /* 0x000fe20000000000 */
[----:B------:R-:W-:Y:S01]  /*2580*/  UMOV UR6, URZ ;  /* 0x000000ff00067c82 */ /* 0x000fe20008000000 */
[----:B------:R-:W-:-:S12]  /*2590*/  ULEA UR37, UR37, UR4, 0x18 ;  /* 0x0000000425257291 */ /* 0x000fd8000f8ec0ff */
.L_x_44:
[----:B------:R-:W-:Y:S02]  /*25a0*/  LEA R0, R8, UR37, 0x3 ;  /* 0x0000002508007c11 */ /* 0x000fe4000f8e18ff */
[----:B------:R-:W-:-:S03]  /*25b0*/  SHF.L.U32 R4, R9, 0x1f, RZ ;  /* 0x0000001f09047819 */ /* 0x000fc600000006ff */
[----:B------:R-:W-:Y:S01]  /*25c0*/  VIADD R5, R0, 0xf0 ;  /* 0x000000f000057836 */ /* 0x000fe20000000000 */
[----:B------:R-:W1:Y:S02]  /*25d0*/  SYNCS.PHASECHK.TRANS64.TRYWAIT P0, [R0+URZ+0xe0], R4 ;  /* 0x0000e004000075a7 */ /* 0x000e6400080011ff */
[----:B-1----:R-:W-:Y:S05]  /*25e0*/  @!P0 BRA `(.L_x_41) ;  /* 0x0000005000408947 */ /* 0x002fea0003800000 */
.L_x_125:
[----:B------:R-:W-:Y:S01]  /*25f0*/  ULEA UR5, UR6, UR37, 0x3 ;  /* 0x0000002506057291 */ /* 0x000fe2000f8e18ff */
[----:B-1----:R-:W-:Y:S01]  /*2600*/  PRMT R0, RZ, 0x654, R5 ;  /* 0x00000654ff007816 */ /* 0x002fe20000000005 */
[----:B------:R-:W-:Y:S01]  /*2610*/  @!P2 IMAD.MOV.U32 R4, RZ, RZ, 0x10 ;  /* 0x00000010ff04a424 */ /* 0x000fe200078e00ff */
[----:B------:R-:W-:Y:S01]  /*2620*/  SHF.L.U32 R5, R12, 0x1f, RZ ;  /* 0x0000001f0c057819 */ /* 0x000fe200000006ff */
[----:B------:R-:W-:Y:S01]  /*2630*/  UIADD3 UR4, UPT, UPT, UR5, 0x80, URZ ;  /* 0x0000008005047890 */ /* 0x000fe2000fffe0ff */
[----:B------:R1:W-:Y:S05]  /*2640*/  SYNCS.ARRIVE.TRANS64.RED.A1T0 RZ, [R0+URZ], RZ ;  /* 0x000000ff00ff79a7 */ /* 0x0003ea00081004ff */
[----:B------:R-:W-:Y:S01]  /*2650*/  IMAD.U32 R6, RZ, RZ, UR4 ;  /* 0x00000004ff067e24 */ /* 0x000fe2000f8e00ff */
[----:B------:R-:W2:Y:S04]  /*2660*/  SYNCS.PHASECHK.TRANS64.TRYWAIT P0, [UR5+0x90], R5 ;  /* 0x00009005ff0075a7 */ /* 0x000ea80008001105 */
[----:B------:R-:W-:Y:S01]  /*2670*/  PRMT R6, R2, 0x654, R6 ;  /* 0x0000065402067816 */ /* 0x000fe20000000006 */
[----:B-12---:R-:W-:Y:S06]  /*2680*/  @!P0 BRA `(.L_x_42) ;  /* 0x00000050002c8947 */ /* 0x006fec0003800000 */
.L_x_127:
[----:B------:R-:W-:Y:S01]  /*2690*/  ULEA UR4, UR6, UR37, 0x4 ;  /* 0x0000002506047291 */ /* 0x000fe2000f8e20ff */
[----:B------:R-:W-:Y:S01]  /*26a0*/  SEL R3, R6, R3, !P2 ;  /* 0x0000000306037207 */ /* 0x000fe20005000000 */
[----:B------:R-:W-:Y:S01]  /*26b0*/  UIADD3 UR5, UPT, UPT, UR5, 0x80, URZ ;  /* 0x0000008005057890 */ /* 0x000fe2000fffe0ff */
[----:B-1----:R-:W-:Y:S01]  /*26c0*/  LEA R0, R11, UR37, 0x3 ;  /* 0x000000250b007c11 */ /* 0x002fe2000f8e18ff */
[----:B------:R-:W-:Y:S01]  /*26d0*/  UIADD3 UR4, UPT, UPT, UR4, 0x110, URZ ;  /* 0x0000011004047890 */ /* 0x000fe2000fffe0ff */
[----:B------:R1:W-:Y:S01]  /*26e0*/  @!P2 SYNCS.ARRIVE.TRANS64.RED RZ, [R3+URZ], R4 ;  /* 0x0000000403ffa9a7 */ /* 0x0003e200080004ff */
[----:B------:R-:W-:Y:S01]  /*26f0*/  UIADD3 UR6, UPT, UPT, UR6, 0x1, URZ ;  /* 0x0000000106067890 */ /* 0x000fe2000fffe0ff */
[----:B------:R-:W-:-:S03]  /*2700*/  VIADD R8, R8, 0x1 ;  /* 0x0000000108087836 */ /* 0x000fc60000000000 */
[----:B------:R-:W-:Y:S02]  /*2710*/  UISETP.NE.AND UP0, UPT, UR6, 0x2, UPT ;  /* 0x000000020600788c */ /* 0x000fe4000bf05270 */
[----:B------:R-:W-:Y:S01]  /*2720*/  ISETP.NE.AND P0, PT, R8, 0x2, PT ;  /* 0x000000020800780c */ /* 0x000fe20003f05270 */
[----:B------:R-:W-:Y:S06]  /*2730*/  UGETNEXTWORKID.BROADCAST [UR4], [UR5] ;  /* 0x00000000040073ca */ /* 0x000fec0008000100 */
[----:B------:R-:W-:Y:S02]  /*2740*/  USEL UR4, URZ, 0x1, UP0 ;  /* 0x00000001ff047887 */ /* 0x000fe40008000000 */
[----:B------:R-:W-:-:S04]  /*2750*/  USEL UR6, UR6, URZ, UP0 ;  /* 0x000000ff06067287 */ /* 0x000fc80008000000 */
[----:B------:R-:W-:Y:S02]  /*2760*/  LOP3.LUT R12, R12, UR4, RZ, 0x3c, !PT ;  /* 0x000000040c0c7c12 */ /* 0x000fe4000f8e3cff */
[----:B-1----:R-:W-:-:S04]  /*2770*/  SHF.L.U32 R4, R10, 0x1f, RZ ;  /* 0x0000001f0a047819 */ /* 0x002fc800000006ff */
[----:B------:R-:W1:Y:S02]  /*2780*/  SYNCS.PHASECHK.TRANS64.TRYWAIT P1, [R0+URZ+0x80], R4 ;  /* 0x00008004000075a7 */ /* 0x000e6400080211ff */
[----:B-1----:R-:W-:Y:S05]  /*2790*/  @!P1 BRA `(.L_x_43) ;  /* 0x0000005000009947 */ /* 0x002fea0003800000 */
.L_x_128:
[C---:B-1----:R-:W-:Y:S01]  /*27a0*/  LEA R4, R11.reuse, UR37, 0x4 ;  /* 0x000000250b047c11 */ /* 0x042fe2000f8e20ff */
[----:B------:R-:W-:Y:S01]  /*27b0*/  VIADD R0, R0, 0x90 ;  /* 0x0000009000007836 */ /* 0x000fe20000000000 */
[----:B------:R-:W-:Y:S01]  /*27c0*/  SEL R8, R8, RZ, P0 ;  /* 0x000000ff08087207 */ /* 0x000fe20000000000 */
[----:B------:R-:W-:-:S03]  /*27d0*/  VIADD R11, R11, 0x1 ;  /* 0x000000010b0b7836 */ /* 0x000fc60000000000 */
[----:B------:R-:W1:Y:S01]  /*27e0*/  LDS.128 R4, [R4+0x110] ;  /* 0x0001100004047984 */ /* 0x000e620000000c00 */
[----:B------:R-:W-:Y:S02]  /*27f0*/  PRMT R0, RZ, 0x654, R0 ;  /* 0x00000654ff007816 */ /* 0x000fe40000000000 */
[C---:B------:R-:W-:Y:S01]  /*2800*/  ISETP.NE.AND P1, PT, R11.reuse, 0x2, PT ;  /* 0x000000020b00780c */ /* 0x040fe20003f25270 */
[----:B------:R-:W-:Y:S01]  /*2810*/  @!PT LDS RZ, [RZ] ;  /* 0x00000000fffff984 */ /* 0x000fe20000000800 */
[----:B------:R-:W-:Y:S01]  /*2820*/  @!PT LDS RZ, [RZ] ;  /* 0x00000000fffff984 */ /* 0x000fe20000000800 */
[----:B------:R-:W-:Y:S01]  /*2830*/  @!PT LDS RZ, [RZ] ;  /* 0x00000000fffff984 */ /* 0x000fe20000000800 */
[----:B------:R-:W-:Y:S01]  /*2840*/  @!PT LDS RZ, [RZ] ;  /* 0x00000000fffff984 */ /* 0x000fe20000000800 */
[----:B------:R2:W-:Y:S06]  /*2850*/  MEMBAR.ALL.CTA ;  /* 0x0000000000007992 */ /* 0x0005ec0000008000 */
[----:B--2---:R-:W2:Y:S01]  /*2860*/  FENCE.VIEW.ASYNC.S ;  /* 0x00000000000073c6 */ /* 0x004ea20000000000 */
[----:B------:R-:W-:Y:S01]  /*2870*/  SEL R11, R11, RZ, P1 ;  /* 0x000000ff0b0b7207 */ /* 0x000fe20000800000 */
[----:B--2---:R2:W-:Y:S01]  /*2880*/  SYNCS.ARRIVE.TRANS64.RED.A1T0 RZ, [R0+URZ], RZ ;  /* 0x000000ff00ff79a7 */ /* 0x0045e200081004ff */
[----:B-1----:R-:W-:-:S02]  /*2890*/  LOP3.LUT P3, RZ, R6, 0x1, RZ, 0xc0, !PT ;  /* 0x0000000106ff7812 */ /* 0x002fc4000786c0ff */
[----:B------:R-:W-:-:S04]  /*28a0*/  SEL R4, RZ, 0x1, P1 ;  /* 0x00000001ff047807 */ /* 0x000fc80000800000 */
[----:B------:R-:W-:Y:S02]  /*28b0*/  LOP3.LUT R10, R10, R4, RZ, 0x3c, !PT ;  /* 0x000000040a0a7212 */ /* 0x000fe400078e3cff */
[----:B--2---:R-:W-:-:S04]  /*28c0*/  SEL R0, RZ, 0x1, P0 ;  /* 0x00000001ff007807 */ /* 0x004fc80000000000 */
[----:B------:R-:W-:Y:S01]  /*28d0*/  LOP3.LUT R9, R9, R0, RZ, 0x3c, !PT ;  /* 0x0000000009097212 */ /* 0x000fe200078e3cff */
[----:B------:R-:W-:Y:S06]  /*28e0*/  @P3 BRA `(.L_x_44) ;  /* 0xfffffffc002c3947 */ /* 0x000fec000383ffff */
[----:B------:R-:W-:Y:S01]  /*28f0*/  ULEA UR5, UR6, UR37, 0x3 ;  /* 0x0000002506057291 */ /* 0x000fe2000f8e18ff */
[----:B------:R-:W-:-:S08]  /*2900*/  SHF.L.U32 R2, R12, 0x1f, RZ ;  /* 0x0000001f0c027819 */ /* 0x000fd000000006ff */
[----:B------:R-:W1:Y:S02]  /*2910*/  SYNCS.PHASECHK.TRANS64 P0, [UR5+0x90], R2 ;  /* 0x00009002ff0075a7 */ /* 0x000e640008001005 */
[----:B-1----:R-:W-:Y:S05]  /*2920*/  @P0 BRA `(.L_x_45) ;  /* 0x0000000000080947 */ /* 0x002fea0003800000 */
[----:B------:R-:W1:Y:S02]  /*2930*/  SYNCS.PHASECHK.TRANS64.TRYWAIT P0, [UR5+0x90], R2 ;  /* 0x00009002ff0075a7 */ /* 0x000e640008001105 */
[----:B-1----:R-:W-:Y:S05]  /*2940*/  @!P0 BRA `(.L_x_46) ;  /* 0x0000004c00a88947 */ /* 0x002fea0003800000 */
.L_x_45:
[----:B------:R-:W-:-:S04]  /*2950*/  UIADD3 UR4, UPT, UPT, UR6, 0x1, URZ ;  /* 0x0000000106047890 */ /* 0x000fc8000fffe0ff */
[----:B------:R-:W-:-:S04]  /*2960*/  UISETP.NE.AND UP0, UPT, UR4, 0x2, UPT ;  /* 0x000000020400788c */ /* 0x000fc8000bf05270 */
[----:B------:R-:W-:Y:S02]  /*2970*/  USEL UR7, URZ, 0x1, UP0 ;  /* 0x00000001ff077887 */ /* 0x000fe40008000000 */
[----:B------:R-:W-:-:S04]  /*2980*/  USEL UR4, UR4, URZ, UP0 ;  /* 0x000000ff04047287 */ /* 0x000fc80008000000 */
[----:B------:R-:W-:Y:S01]  /*2990*/  ULEA UR4, UR4, UR37, 0x3 ;  /* 0x0000002504047291 */ /* 0x000fe2000f8e18ff */
[----:B-1----:R-:W-:-:S04]  /*29a0*/  LOP3.LUT R2, R12, UR7, RZ, 0x3c, !PT ;  /* 0x000000070c027c12 */ /* 0x002fc8000f8e3cff */
[----:B------:R-:W-:-:S04]  /*29b0*/  SHF.L.U32 R0, R2, 0x1f, RZ ;  /* 0x0000001f02007819 */ /* 0x000fc800000006ff */
[----:B------:R-:W1:Y:S02]  /*29c0*/  SYNCS.PHASECHK.TRANS64 P0, [UR4+0x90], R0 ;  /* 0x00009000ff0075a7 */ /* 0x000e640008001004 */
[----:B-1----:R-:W-:Y:S05]  /*29d0*/  @P0 EXIT ;  /* 0x000000000000094d */ /* 0x002fea0003800000 */
[----:B------:R-:W-:Y:S02]  /*29e0*/  SHF.L.U32 R2, R2, 0x1f, RZ ;  /* 0x0000001f02027819 */ /* 0x000fe400000006ff */
[----:B------:R-:W-:-:S07]  /*29f0*/  MOV R0, UR4 ;  /* 0x0000000400007c02 */ /* 0x000fce0008000f00 */
.L_x_47:
[----:B-1----:R1:W2:Y:S02]  /*2a00*/  SYNCS.PHASECHK.TRANS64.TRYWAIT P0, [R0+URZ+0x90], R2 ;  /* 0x00009002000075a7 */ /* 0x0022a400080011ff */
[----:B--2---:R-:W-:Y:S05]  /*2a10*/  @!P0 NANOSLEEP.SYNCS 0x989680 ;  /* 0x009896800000895d */ /* 0x004fea0003900000 */
[----:B------:R-:W2:Y:S02]  /*2a20*/  @!P0 SYNCS.PHASECHK.TRANS64 P0, [R0+URZ+0x90], R2 ;  /* 0x00009002000085a7 */ /* 0x000ea400080010ff */
[----:B--2---:R-:W-:Y:S05]  /*2a30*/  @P0 EXIT ;  /* 0x000000000000094d */ /* 0x004fea0003800000 */
[----:B------:R-:W-:Y:S05]  /*2a40*/  BRA `(.L_x_47) ;  /* 0xfffffffc00ec7947 */ /* 0x000fea000383ffff */
.L_x_40:
[----:B------:R-:W-:-:S09]  /*2a50*/  UISETP.NE.AND UP1, UPT, UR8, URZ, UPT ;  /* 0x000000ff0800728c */ /* 0x000fd2000bf25270 */
[----:B------:R-:W-:Y:S05]  /*2a60*/  BRA.U UP1, `(.L_x_48) ;  /* 0x0000000d01b47547 */ /* 0x000fea000b800000 */
[----:B------:R-:W-:Y:S01]  /*2a70*/  UMOV UR4, 0x40 ;  /* 0x0000004000047882 */ /* 0x000fe20000000000 */
[----:B------:R-:W-:Y:S01]  /*2a80*/  NOP ;  /* 0x0000000000007918 */ /* 0x000fe20000000000 */
[----:B------:R-:W-:Y:S01]  /*2a90*/  ULEA UR4, UR37, UR4, 0x18 ;  /* 0x0000000425047291 */ /* 0x000fe2000f8ec0ff */
[----:B------:R-:W-:Y:S02]  /*2aa0*/  UMOV UR5, 0x400 ;  /* 0x0000040000057882 */ /* 0x000fe40000000000 */
[----:B------:R-:W-:-:S06]  /*2ab0*/  ULEA UR37, UR37, UR5, 0x18 ;  /* 0x0000000525257291 */ /* 0x000fcc000f8ec0ff */
[----:B------:R-:W1:Y:S02]  /*2ac0*/  LDS.U8 R0, [UR4+0x1c] ;  /* 0x00001c04ff007984 */ /* 0x000e640008000000 */
[----:B-1----:R-:W-:-:S13]  /*2ad0*/  ISETP.NE.AND P0, PT, R0, RZ, PT ;  /* 0x000000ff0000720c */ /* 0x002fda0003f05270 */
[----:B------:R-:W-:Y:S05]  /*2ae0*/  @P0 BRA `(.L_x_49) ;  /* 0x0000000000580947 */ /* 0x000fea0003800000 */
[----:B------:R-:W-:-:S13]  /*2af0*/  ELECT P0, URZ, PT ;  /* 0x0000000000ff782f */ /* 0x000fda0003800000 */
[----:B------:R-:W-:Y:S05]  /*2b00*/  @!P0 BRA `(.L_x_50) ;  /* 0x0000000000608947 */ /* 0x000fea0003800000 */
[----:B------:R-:W-:Y:S01]  /*2b10*/  UMOV UR5, 0x10 ;  /* 0x0000001000057882 */ /* 0x000fe20000000000 */
[----:B------:R-:W-:Y:S01]  /*2b20*/  HFMA2 R0, -RZ, RZ, 0, 5.9604644775390625e-08 ;  /* 0x00000001ff007431 */ /* 0x000fe200000001ff */
[----:B------:R-:W-:-:S03]  /*2b30*/  MOV R2, 0xffff ;  /* 0x0000ffff00027802 */ /* 0x000fc60000000f00 */
[----:B------:R-:W-:Y:S04]  /*2b40*/  DEPBAR.LE SB1, 0x36 ;  /* 0x00009d800000791a */ /* 0x000fe80000000000 */
[----:B------:R-:W1:Y:S02]  /*2b50*/  UTCATOMSWS.FIND_AND_SET.ALIGN UP0, UR5, UR5 ;  /* 0x00000005000575e3 */ /* 0x000e640008000800 */
[----:B-1----:R-:W-:Y:S01]  /*2b60*/  MOV R3, UR5 ;  /* 0x0000000500037c02 */ /* 0x002fe20008000f00 */
[----:B------:R-:W-:Y:S06]  /*2b70*/  BRA.U UP0, `(.L_x_51) ;  /* 0x0000000100187547 */ /* 0x000fec000b800000 */
.L_x_52:
[----:B------:R-:W-:Y:S05]  /*2b80*/  NANOSLEEP 0x64 ;  /* 0x000000640000795d */ /* 0x000fea0003800000 */
[----:B------:R-:W-:-:S05]  /*2b90*/  UMOV UR5, 0x10 ;  /* 0x0000001000057882 */ /* 0x000fca0000000000 */
[----:B------:R-:W-:Y:S04]  /*2ba0*/  DEPBAR.LE SB1, 0x36 ;  /* 0x00009d800000791a */ /* 0x000fe80000000000 */
[----:B------:R-:W1:Y:S02]  /*2bb0*/  UTCATOMSWS.FIND_AND_SET.ALIGN UP0, UR5, UR5 ;  /* 0x00000005000575e3 */ /* 0x000e640008000800 */
[----:B-1----:R-:W-:Y:S01]  /*2bc0*/  MOV R3, UR5 ;  /* 0x0000000500037c02 */ /* 0x002fe20008000f00 */
[----:B------:R-:W-:Y:S05]  /*2bd0*/  BRA.U !UP0, `(.L_x_52) ;  /* 0xfffffffd08e87547 */ /* 0x000fea000b83ffff */
.L_x_51:
[-C--:B------:R-:W-:Y:S02]  /*2be0*/  SHF.L.U32 R2, R2, R3.reuse, RZ ;  /* 0x0000000302027219 */ /* 0x080fe400000006ff */
[----:B------:R-:W-:Y:S01]  /*2bf0*/  SHF.L.U32 R0, R0, R3, RZ ;  /* 0x0000000300007219 */ /* 0x000fe200000006ff */
[----:B------:R-:W-:Y:S02]  /*2c00*/  IMAD.SHL.U32 R3, R3, 0x20, RZ ;  /* 0x0000002003037824 */ /* 0x000fe400078e00ff */
[----:B------:R1:W-:Y:S04]  /*2c10*/  ATOMS.OR RZ, [UR4+0x14], R2 ;  /* 0x00001402ffff798c */ /* 0x0003e8000b000004 */
[----:B------:R1:W-:Y:S04]  /*2c20*/  ATOMS.OR RZ, [UR4+0x18], R0 ;  /* 0x00001800ffff798c */ /* 0x0003e8000b000004 */
[----:B------:R1:W-:Y:S01]  /*2c30*/  STS [UR37+0x130], R3 ;  /* 0x00013003ff007988 */ /* 0x0003e20008000825 */
[----:B------:R-:W-:Y:S05]  /*2c40*/  BRA `(.L_x_50) ;  /* 0x0000000000107947 */ /* 0x000fea0003800000 */
.L_x_49:
[----:B------:R-:W-:Y:S02]  /*2c50*/  MOV R0, 0xffffffff ;  /* 0xffffffff00007802 */ /* 0x000fe40000000f00 */
[----:B------:R-:W-:-:S03]  /*2c60*/  MOV R2, 0x2c90 ;  /* 0x00002c9000027802 */ /* 0x000fc60000000f00 */
[----:B------:R1:W-:Y:S04]  /*2c70*/  STS [UR37+0x130], R0 ;  /* 0x00013000ff007988 */ /* 0x0003e80008000825 */
[----:B-1-3-5:R-:W-:Y:S05]  /*2c80*/  CALL.REL.NOINC `($__internal_1_$__cuda_sm10x_tcgen05_guardrail_trap_phase_invalid_during_alloc) ;  /* 0x00000050007c7944 */ /* 0x02afea0003c00000 */
.L_x_50:
[----:B------:R-:W-:Y:S05]  /*2c90*/  WARPSYNC.ALL ;  /* 0x0000000000007948 */ /* 0x000fea0003800000 */
[----:B------:R-:W2:Y:S01]  /*2ca0*/  S2UR UR5, SR_CgaCtaId ;  /* 0x00000000000579c3 */ /* 0x000ea20000008800 */
[----:B------:R-:W-:Y:S01]  /*2cb0*/  UMOV UR4, 0x400 ;  /* 0x0000040000047882 */ /* 0x000fe20000000000 */
[----:B------:R-:W-:-:S06]  /*2cc0*/  NOP ;  /* 0x0000000000007918 */ /* 0x000fcc0000000000 */
[----:B------:R-:W-:Y:S06]  /*2cd0*/  BAR.ARV 0x6, 0xa0 ;  /* 0x0182800000007b1d */ /* 0x000fec0000002000 */
[----:B------:R-:W4:Y:S01]  /*2ce0*/  LDCU UR7, c[0x0][0x38c] ;  /* 0x00007180ff0777ac */ /* 0x000f220008000800 */
[----:B------:R-:W-:Y:S01]  /*2cf0*/  IMAD.MOV.U32 R11, RZ, RZ, 0x1 ;  /* 0x00000001ff0b7424 */ /* 0x000fe200078e00ff */
[----:B------:R-:W-:Y:S01]  /*2d00*/  CS2R R8, SRZ ;  /* 0x0000000000087805 */ /* 0x000fe2000001ff00 */
[----:B------:R-:W-:Y:S01]  /*2d10*/  IMAD.MOV.U32 R10, RZ, RZ, RZ ;  /* 0x000000ffff0a7224 */ /* 0x000fe200078e00ff */
[----:B------:R-:W3:Y:S01]  /*2d20*/  LDCU UR6, c[0x0][0x38c] ;  /* 0x00007180ff0677ac */ /* 0x000ee20008000800 */
[----:B------:R-:W-:Y:S01]  /*2d30*/  UMOV UR15, URZ ;  /* 0x000000ff000f7c82 */ /* 0x000fe20008000000 */
[----:B------:R-:W-:Y:S01]  /*2d40*/  UMOV UR14, URZ ;  /* 0x000000ff000e7c82 */ /* 0x000fe20008000000 */
[----:B--2---:R-:W-:Y:S01]  /*2d50*/  ULEA UR5, UR5, UR4, 0x18 ;  /* 0x0000000405057291 */ /* 0x004fe2000f8ec0ff */
[----:B------:R-:W-:Y:S01]  /*2d60*/  UMOV UR24, 0x0 ;  /* 0x0000000000187882 */ /* 0x000fe20000000000 */
[----:B------:R-:W-:-:S02]  /*2d70*/  UMOV UR25, 0x8100010 ;  /* 0x0810001000197882 */ /* 0x000fc40000000000 */
[----:B------:R-:W-:Y:S02]  /*2d80*/  UIADD3 UR10, UPT, UPT, UR5, 0x6400, URZ ;  /* 0x00006400050a7890 */ /* 0x000fe4000fffe0ff */
[----:B------:R-:W-:Y:S02]  /*2d90*/  UIADD3 UR11, UPT, UPT, UR5, 0x16400, URZ ;  /* 0x00016400050b7890 */ /* 0x000fe4000fffe0ff */
[----:B----4-:R-:W-:Y:S01]  /*2da0*/  UIADD3 UR7, UPT, UPT, UR7, 0x3f, URZ ;  /* 0x0000003f07077890 */ /* 0x010fe2000fffe0ff */
[----:B-1----:R-:W1:Y:S01]  /*2db0*/  LDS R0, [UR5+0x130] ;  /* 0x00013005ff007984 */ /* 0x002e620008000800 */
[----:B------:R-:W-:Y:S02]  /*2dc0*/  USHF.R.U32.HI UR10, URZ, 0x4, UR10 ;  /* 0x00000004ff0a7899 */ /* 0x000fe4000801160a */
[----:B------:R-:W-:Y:S02]  /*2dd0*/  USHF.R.S32.HI UR4, URZ, 0x1f, UR7 ;  /* 0x0000001fff047899 */ /* 0x000fe40008011407 */
[----:B------:R-:W-:-:S02]  /*2de0*/  USHF.R.U32.HI UR11, URZ, 0x4, UR11 ;  /* 0x00000004ff0b7899 */ /* 0x000fc4000801160b */
[----:B------:R-:W-:Y:S02]  /*2df0*/  ULEA.HI UR4, UR4, UR7, URZ, 0x6 ;  /* 0x0000000704047291 */ /* 0x000fe4000f8f30ff */
[----:B------:R-:W-:Y:S02]  /*2e00*/  ULOP3.LUT UR10, UR10, 0x3fff, URZ, 0xc0, !UPT ;  /* 0x00003fff0a0a7892 */ /* 0x000fe4000f8ec0ff */
[----:B------:R-:W-:Y:S02]  /*2e10*/  USHF.R.S32.HI UR4, URZ, 0x6, UR4 ;  /* 0x00000006ff047899 */ /* 0x000fe40008011404 */
[----:B------:R-:W-:Y:S02]  /*2e20*/  ULOP3.LUT UR11, UR11, 0x3fff, URZ, 0xc0, !UPT ;  /* 0x00003fff0b0b7892 */ /* 0x000fe4000f8ec0ff */
[----:B------:R-:W-:Y:S01]  /*2e30*/  UISETP.LT.AND UP0, UPT, UR4, 0x1, UPT ;  /* 0x000000010400788c */ /* 0x000fe2000bf01270 */
[----:B------:R-:W-:Y:S01]  /*2e40*/  UMOV UR22, 0x0 ;  /* 0x0000000000167882 */ /* 0x000fe20000000000 */
[----:B------:R-:W-:-:S02]  /*2e50*/  UMOV UR23, 0x8100010 ;  /* 0x0810001000177882 */ /* 0x000fc40000000000 */
[----:B------:R-:W-:Y:S02]  /*2e60*/  USEL UR9, UR4, 0x1, !UP0 ;  /* 0x0000000104097887 */ /* 0x000fe4000c000000 */
[----:B------:R-:W-:Y:S02]  /*2e70*/  ULOP3.LUT UR10, UR10, 0x10000, URZ, 0xfc, !UPT ;  /* 0x000100000a0a7892 */ /* 0x000fe4000f8efcff */
[----:B------:R-:W-:Y:S02]  /*2e80*/  ULOP3.LUT UR11, UR11, 0x10000, URZ, 0xfc, !UPT ;  /* 0x000100000b0b7892 */ /* 0x000fe4000f8efcff */
[----:B------:R-:W-:Y:S02]  /*2e90*/  UIADD3 UR9, UPT, UPT, -UR9, URZ, URZ ;  /* 0x000000ff09097290 */ /* 0x000fe4000fffe1ff */
[----:B---3--:R-:W-:Y:S01]  /*2ea0*/  UISETP.GE.AND UP3, UPT, UR6, 0x1, UPT ;  /* 0x000000010600788c */ /* 0x008fe2000bf66270 */
[----:B------:R-:W-:Y:S01]  /*2eb0*/  UMOV UR20, 0x0 ;  /* 0x0000000000147882 */ /* 0x000fe20000000000 */
[----:B------:R-:W-:Y:S01]  /*2ec0*/  UMOV UR21, 0x8100010 ;  /* 0x0810001000157882 */ /* 0x000fe20000000000 */
[----:B------:R-:W-:Y:S01]  /*2ed0*/  UMOV UR18, 0x0 ;  /* 0x0000000000127882 */ /* 0x000fe20000000000 */
[----:B------:R-:W-:Y:S01]  /*2ee0*/  UMOV UR19, 0x8100010 ;  /* 0x0810001000137882 */ /* 0x000fe20000000000 */
[----:B-1----:R-:W-:-:S15]  /*2ef0*/  R2UR UR16, R0 ;  /* 0x00000000001072ca */ /* 0x002fde00000e0000 */
.L_x_59:
[----:B------:R-:W-:Y:S02]  /*2f00*/  LEA R0, R10, UR5, 0x3 ;  /* 0x000000050a007c11 */ /* 0x000fe4000f8e18ff */
[----:B------:R-:W-:Y:S02]  /*2f10*/  SHF.L.U32 R2, R9, 0x1f, RZ ;  /* 0x0000001f09027819 */ /* 0x000fe400000006ff */
[----:B------:R-:W-:Y:S01]  /*2f20*/  PLOP3.LUT P0, PT, PT, PT, UP3, 0x80, 0x8 ;  /* 0x000000000008781c */ /* 0x000fe20003f0f038 */
[----:B------:R-:W-:Y:S01]  /*2f30*/  VIADD R3, R0, 0x90 ;  /* 0x0000009000037836 */ /* 0x000fe20000000000 */
[----:B-1----:R-:W1:Y:S02]  /*2f40*/  SYNCS.PHASECHK.TRANS64.TRYWAIT P1, [R0+URZ+0x80], R2 ;  /* 0x00008002000075a7 */ /* 0x002e6400080211ff */
[----:B-1-3--:R-:W-:Y:S09]  /*2f50*/  @!P1 BRA `(.L_x_53) ;  /* 0x00000048003c9947 */ /* 0x00aff20003800000 */
.L_x_130:
[----:B------:R-:W-:Y:S01]  /*2f60*/  LEA R4, R10, UR5, 0x4 ;  /* 0x000000050a047c11 */ /* 0x000fe2000f8e20ff */
[----:B------:R-:W-:Y:S01]  /*2f70*/  @UP3 ULEA UR6, UR14, UR5, 0x3 ;  /* 0x000000050e063291 */ /* 0x000fe2000f8e18ff */
[----:B------:R-:W-:Y:S01]  /*2f80*/  PLOP3.LUT P2, PT, PT, PT, PT, 0x80, 0x8 ;  /* 0x000000000008781c */ /* 0x000fe20003f4f070 */
[----:B------:R-:W-:Y:S01]  /*2f90*/  ULEA UR7, UR15, UR5, 0x3 ;  /* 0x000000050f077291 */ /* 0x000fe2000f8e18ff */
[----:B------:R-:W-:Y:S01]  /*2fa0*/  PRMT R3, RZ, 0x654, R3 ;  /* 0x00000654ff037816 */ /* 0x000fe20000000003 */
[----:B------:R-:W-:Y:S01]  /*2fb0*/  ULEA UR8, UR15, UR16, 0x6 ;  /* 0x000000100f087291 */ /* 0x000fe2000f8e30ff */
[----:B------:R-:W2:Y:S01]  /*2fc0*/  LDS.128 R4, [R4+0x110] ;  /* 0x0001100004047984 */ /* 0x000ea20000000c00 */
[----:B-1----:R-:W-:Y:S02]  /*2fd0*/  @P0 SHF.L.U32 R2, R8, 0x1f, RZ ;  /* 0x0000001f08020819 */ /* 0x002fe400000006ff */
[----:B------:R-:W-:Y:S01]  /*2fe0*/  SHF.L.U32 R0, R11, 0x1f, RZ ;  /* 0x0000001f0b007819 */ /* 0x000fe200000006ff */
[----:B------:R-:W-:Y:S01]  /*2ff0*/  @!PT LDS RZ, [RZ] ;  /* 0x00000000fffff984 */ /* 0x000fe20000000800 */
[----:B------:R-:W-:Y:S01]  /*3000*/  @!PT LDS RZ, [RZ] ;  /* 0x00000000fffff984 */ /* 0x000fe20000000800 */
[----:B------:R-:W-:Y:S01]  /*3010*/  @!PT LDS RZ, [RZ] ;  /* 0x00000000fffff984 */ /* 0x000fe20000000800 */
[----:B------:R-:W-:Y:S01]  /*3020*/  @!PT LDS RZ, [RZ] ;  /* 0x00000000fffff984 */ /* 0x000fe20000000800 */
[----:B------:R1:W-:Y:S06]  /*3030*/  MEMBAR.ALL.CTA ;  /* 0x0000000000007992 */ /* 0x0003ec0000008000 */
[----:B-1----:R-:W1:Y:S02]  /*3040*/  FENCE.VIEW.ASYNC.S ;  /* 0x00000000000073c6 */ /* 0x002e640000000000 */
[----:B-1----:R1:W-:Y:S01]  /*3050*/  SYNCS.ARRIVE.TRANS64.RED.A1T0 RZ, [R3+URZ], RZ ;  /* 0x000000ff03ff79a7 */ /* 0x0023e200081004ff */
[----:B------:R1:W3:Y:S01]  /*3060*/  @P0 SYNCS.PHASECHK.TRANS64.TRYWAIT P2, [UR6], R2 ;  /* 0x00000002ff0005a7 */ /* 0x0002e20008041106 */
[----:B--2---:R-:W-:Y:S01]  /*3070*/  LOP3.LUT P1, RZ, R6, 0x1, RZ, 0xc0, !PT ;  /* 0x0000000106ff7812 */ /* 0x004fe2000782c0ff */
[----:B------:R-:W2:Y:S02]  /*3080*/  SYNCS.PHASECHK.TRANS64.TRYWAIT P0, [UR7+0xc0], R0 ;  /* 0x0000c000ff0075a7 */ /* 0x000ea40008001107 */
[----:B-123--:R-:W-:Y:S10]  /*3090*/  @!P0 BRA `(.L_x_54) ;  /* 0x0000004800008947 */ /* 0x00eff40003800000 */
.L_x_132:
[----:B------:R-:W-:Y:S01]  /*30a0*/  IADD3 R10, PT, PT, R10, 0x1, RZ ;  /* 0x000000010a0a7810 */ /* 0x000fe20007ffe0ff */
[----:B------:R-:W-:Y:S06]  /*30b0*/  BRA.U !UP3, `(.L_x_55) ;  /* 0x000000010bc07547 */ /* 0x000fec000b800000 */
[----:B------:R-:W-:Y:S01]  /*30c0*/  UPLOP3.LUT UP4, UPT, UPT, UPT, UPT, 0x40, 0x4 ;  /* 0x000000000004789c */ /* 0x000fe20003f8e870 */
[----:B------:R-:W-:Y:S01]  /*30d0*/  UMOV UR13, UR9 ;  /* 0x00000009000d7c82 */ /* 0x000fe20008000000 */
[----:B------:R-:W-:Y:S01]  /*30e0*/  UMOV UR12, UR4 ;  /* 0x00000004000c7c82 */ /* 0x000fe20008000000 */
[----:B------:R-:W-:-:S08]  /*30f0*/  UMOV UR17, UR14 ;  /* 0x0000000e00117c82 */ /* 0x000fd00008000000 */
.L_x_58:
[----:B------:R-:W-:Y:S02]  /*3100*/  UIADD3 UR13, UPT, UPT, UR13, 0x1, URZ ;  /* 0x000000010d0d7890 */ /* 0x000fe4000fffe0ff */
[----:B--2---:R-:W-:Y:S02]  /*3110*/  ULEA UR6, UR17, UR5, 0x3 ;  /* 0x0000000511067291 */ /* 0x004fe4000f8e18ff */
[----:B------:R-:W-:Y:S01]  /*3120*/  UISETP.NE.AND UP0, UPT, UR13, URZ, UPT ;  /* 0x000000ff0d00728c */ /* 0x000fe2000bf05270 */
[----:B---3--:R-:W-:Y:S10]  /*3130*/  @P2 BRA `(.L_x_56) ;  /* 0x00000000000c2947 */ /* 0x008ff40003800000 */
[----:B-1----:R-:W-:Y:S04]  /*3140*/  SHF.L.U32 R2, R8, 0x1f, RZ ;  /* 0x0000001f08027819 */ /* 0x002fe800000006ff */
[----:B------:R-:W1:Y:S02]  /*3150*/  SYNCS.PHASECHK.TRANS64.TRYWAIT P0, [UR6], R2 ;  /* 0x00000002ff0075a7 */ /* 0x000e640008001106 */
[----:B-1----:R-:W-:Y:S05]  /*3160*/  @!P0 BRA `(.L_x_57) ;  /* 0x0000004400e48947 */ /* 0x002fea0003800000 */
.L_x_56:
[----:B------:R-:W-:Y:S01]  /*3170*/  UISETP.NE.AND UP1, UPT, UR12, 0x1, UPT ;  /* 0x000000010c00788c */ /* 0x000fe2000bf25270 */
[----:B------:R-:W-:Y:S01]  /*3180*/  PLOP3.LUT P2, PT, PT, PT, PT, 0x80, 0x8 ;  /* 0x000000000008781c */ /* 0x000fe20003f4f070 */
[----:B------:R-:W-:Y:S02]  /*3190*/  UIADD3 UR14, UPT, UPT, UR17, 0x1, URZ ;  /* 0x00000001110e7890 */ /* 0x000fe4000fffe0ff */
[----:B------:R-:W-:Y:S02]  /*31a0*/  ULEA UR28, UR17, UR11, 0x9 ;  /* 0x0000000b111c7291 */ /* 0x000fe4000f8e48ff */
[----:B------:R-:W-:Y:S01]  /*31b0*/  UISETP.NE.AND UP2, UPT, UR14, 0x4, UPT ;  /* 0x000000040e00788c */ /* 0x000fe2000bf45270 */
[----:B------:R-:W-:Y:S01]  /*31c0*/  PLOP3.LUT P0, PT, PT, PT, UP1, 0x80, 0x8 ;  /* 0x000000000008781c */ /* 0x000fe20003f0f018 */
[----:B------:R-:W-:Y:S02]  /*31d0*/  UIADD3 UR40, UPT, UPT, UR28, 0x2, URZ ;  /* 0x000000021c287890 */ /* 0x000fe4000fffe0ff */
[----:B------:R-:W-:Y:S02]  /*31e0*/  USEL UR27, URZ, 0x1, UP2 ;  /* 0x00000001ff1b7887 */ /* 0x000fe40009000000 */
[----:B------:R-:W-:Y:S02]  /*31f0*/  USEL UR14, UR14, URZ, UP2 ;  /* 0x000000ff0e0e7287 */ /* 0x000fe40009000000 */
[----:B------:R-:W-:Y:S02]  /*3200*/  UIADD3 UR36, UPT, UPT, UR28, 0x4, URZ ;  /* 0x000000041c247890 */ /* 0x000fe4000fffe0ff */
[----:B------:R-:W-:Y:S01]  /*3210*/  @UP1 ULEA UR26, UR14, UR5, 0x3 ;  /* 0x000000050e1a1291 */ /* 0x000fe2000f8e18ff */
[----:B------:R-:W-:Y:S01]  /*3220*/  LOP3.LUT R8, R8, UR27, RZ, 0x3c, !PT ;  /* 0x0000001b08087c12 */ /* 0x000fe2000f8e3cff */
[----:B------:R-:W-:Y:S02]  /*3230*/  UIADD3 UR32, UPT, UPT, UR28, 0x6, URZ ;  /* 0x000000061c207890 */ /* 0x000fe4000fffe0ff */
[----:B------:R-:W-:Y:S01]  /*3240*/  UIADD3 UR6, UPT, UPT, UR6, 0x20, URZ ;  /* 0x0000002006067890 */ /* 0x000fe2000fffe0ff */
[----:B-1----:R-:W-:Y:S01]  /*3250*/  @P0 SHF.L.U32 R0, R8, 0x1f, RZ ;  /* 0x0000001f08000819 */ /* 0x002fe200000006ff */
[----:B------:R-:W-:Y:S01]  /*3260*/  UIADD3 UR12, UPT, UPT, UR12, -0x1, URZ ;  /* 0xffffffff0c0c7890 */ /* 0x000fe2000fffe0ff */
[----:B------:R-:W-:Y:S02]  /*3270*/  UMOV UR29, 0x40004040 ;  /* 0x40004040001d7882 */ /* 0x000fe40000000000 */
[----:B------:R2:W3:Y:S01]  /*3280*/  @P0 SYNCS.PHASECHK.TRANS64.TRYWAIT P2, [UR26], R0 ;  /* 0x00000000ff0005a7 */ /* 0x0004e2000804111a */
[----:B------:R-:W-:Y:S01]  /*3290*/  ULEA UR26, UR17, UR10, 0xa ;  /* 0x0000000a111a7291 */ /* 0x000fe2000f8e50ff */
[----:B------:R-:W-:Y:S01]  /*32a0*/  UMOV UR27, 0x40004040 ;  /* 0x40004040001b7882 */ /* 0x000fe20000000000 */
[----:B------:R-:W-:Y:S02]  /*32b0*/  UMOV UR41, 0x40004040 ;  /* 0x4000404000297882 */ /* 0x000fe40000000000 */
[----:B------:R-:W-:Y:S02]  /*32c0*/  UIADD3 UR38, UPT, UPT, UR26, 0x2, URZ ;  /* 0x000000021a267890 */ /* 0x000fe4000fffe0ff */
[----:B------:R-:W-:Y:S02]  /*32d0*/  UIADD3 UR34, UPT, UPT, UR26, 0x4, URZ ;  /* 0x000000041a227890 */ /* 0x000fe4000fffe0ff */
[----:B------:R-:W-:Y:S01]  /*32e0*/  UIADD3 UR30, UPT, UPT, UR26, 0x6, URZ ;  /* 0x000000061a1e7890 */ /* 0x000fe2000fffe0ff */
[----:B------:R2:W-:Y:S01]  /*32f0*/  UTCHMMA gdesc[UR26], gdesc[UR28], tmem[UR8], tmem[UR24], idesc[UR25], UP4 ;  /* 0x00ff181c1a0075ea */ /* 0x0005e2000a000008 */
[----:B------:R-:W-:Y:S01]  /*3300*/  UPLOP3.LUT UP4, UPT, UPT, UPT, UPT, 0x80, 0x8 ;  /* 0x000000000008789c */ /* 0x000fe20003f8f070 */
[----:B------:R-:W-:Y:S01]  /*3310*/  UMOV UR39, 0x40004040 ;  /* 0x4000404000277882 */ /* 0x000fe20000000000 */
[----:B------:R-:W-:Y:S01]  /*3320*/  UMOV UR37, 0x40004040 ;  /* 0x4000404000257882 */ /* 0x000fe20000000000 */
[----:B------:R2:W-:Y:S01]  /*3330*/  UTCHMMA gdesc[UR38], gdesc[UR40], tmem[UR8], tmem[UR22], idesc[UR23], UPT ;  /* 0x00ff1628260075ea */ /* 0x0005e2000b800008 */
[----:B------:R-:W-:Y:S01]  /*3340*/  UMOV UR35, 0x40004040 ;  /* 0x4000404000237882 */ /* 0x000fe20000000000 */
[----:B------:R-:W-:Y:S01]  /*3350*/  UMOV UR33, 0x40004040 ;  /* 0x4000404000217882 */ /* 0x000fe20000000000 */
[----:B------:R-:W-:Y:S01]  /*3360*/  UMOV UR31, 0x40004040 ;  /* 0x40004040001f7882 */ /* 0x000fe20000000000 */
[----:B------:R2:W-:Y:S01]  /*3370*/  UTCHMMA gdesc[UR34], gdesc[UR36], tmem[UR8], tmem[UR20], idesc[UR21], UPT ;  /* 0x00ff1424220075ea */ /* 0x0005e2000b800008 */
[----:B------:R2:W-:Y:S01]  /*3380*/  UTCHMMA gdesc[UR30], gdesc[UR32], tmem[UR8], tmem[UR18], idesc[UR19], UPT ;  /* 0x00ff12201e0075ea */ /* 0x0005e2000b800008 */
[----:B------:R2:W-:Y:S01]  /*3390*/  UTCBAR [UR6], URZ ;  /* 0x000000ff060073e9 */ /* 0x0005e200080000ff */
[----:B------:R-:W-:Y:S01]  /*33a0*/  UMOV UR17, UR14 ;  /* 0x0000000e00117c82 */ /* 0x000fe20008000000 */
[----:B------:R-:W-:Y:S05]  /*33b0*/  BRA.U UP0, `(.L_x_58) ;  /* 0xfffffffd00507547 */ /* 0x000fea000b83ffff */
.L_x_55:
[----:B------:R-:W-:Y:S01]  /*33c0*/  UIADD3 UR15, UPT, UPT, UR15, 0x1, URZ ;  /* 0x000000010f0f7890 */ /* 0x000fe2000fffe0ff */
[C---:B------:R-:W-:Y:S01]  /*33d0*/  ISETP.NE.AND P0, PT, R10.reuse, 0x2, PT ;  /* 0x000000020a00780c */ /* 0x040fe20003f05270 */
[----:B------:R-:W-:Y:S02]  /*33e0*/  UIADD3 UR7, UPT, UPT, UR7, 0xa0, URZ ;  /* 0x000000a007077890 */ /* 0x000fe4000fffe0ff */
[----:B------:R-:W-:Y:S01]  /*33f0*/  UISETP.NE.AND UP0, UPT, UR15, 0x4, UPT ;  /* 0x000000040f00788c */ /* 0x000fe2000bf05270 */
[----:B-12---:R-:W-:Y:S02]  /*3400*/  SEL R0, RZ, 0x1, P0 ;  /* 0x00000001ff007807 */ /* 0x006fe40000000000 */
[----:B------:R-:W-:Y:S01]  /*3410*/  SEL R10, R10, RZ, P0 ;  /* 0x000000ff0a0a7207 */ /* 0x000fe20000000000 */
[----:B------:R-:W-:Y:S01]  /*3420*/  USEL UR6, URZ, 0x1, UP0 ;  /* 0x00000001ff067887 */ /* 0x000fe20008000000 */
[----:B------:R-:W-:Y:S01]  /*3430*/  LOP3.LUT R9, R9, R0, RZ, 0x3c, !PT ;  /* 0x0000000009097212 */ /* 0x000fe200078e3cff */
[----:B------:R-:W-:Y:S01]  /*3440*/  USEL UR15, UR15, URZ, UP0 ;  /* 0x000000ff0f0f7287 */ /* 0x000fe20008000000 */
[----:B------:R1:W-:Y:S03]  /*3450*/  UTCBAR [UR7], URZ ;  /* 0x000000ff070073e9 */ /* 0x0003e600080000ff */
[----:B------:R-:W-:Y:S01]  /*3460*/  LOP3.LUT R11, R11, UR6, RZ, 0x3c, !PT ;  /* 0x000000060b0b7c12 */ /* 0x000fe2000f8e3cff */
[----:B------:R-:W-:Y:S07]  /*3470*/  @P1 BRA `(.L_x_59) ;  /* 0xfffffff800a01947 */ /* 0x000fee000383ffff */
[----:B------:R-:W2:Y:S01]  /*3480*/  S2UR UR4, SR_CgaCtaId ;  /* 0x00000000000479c3 */ /* 0x000ea20000008800 */
[----:B------:R-:W-:Y:S01]  /*3490*/  ELECT P0, URZ, PT ;  /* 0x0000000000ff782f */ /* 0x000fe20003800000 */
[----:B------:R-:W-:Y:S01]  /*34a0*/  IMAD.MOV.U32 R0, RZ, RZ, 0x1 ;  /* 0x00000001ff007424 */ /* 0x000fe200078e00ff */
[----:B------:R-:W-:Y:S01]  /*34b0*/  UIADD3 UR5, UPT, UPT, UR5, 0xc0, URZ ;  /* 0x000000c005057890 */ /* 0x000fe2000fffe0ff */
[----:B------:R-:W-:Y:S01]  /*34c0*/  SHF.L.U32 R2, R11, 0x1f, RZ ;  /* 0x0000001f0b027819 */ /* 0x000fe200000006ff */
[----:B------:R-:W-:-:S03]  /*34d0*/  UMOV UR6, 0x40 ;  /* 0x0000004000067882 */ /* 0x000fc60000000000 */
[----:B------:R-:W-:Y:S01]  /*34e0*/  UVIRTCOUNT.DEALLOC.SMPOOL 0x80 ;  /* 0x000000800000784c */ /* 0x000fe20000000000 */
[----:B--2---:R-:W-:Y:S02]  /*34f0*/  ULEA UR4, UR4, UR6, 0x18 ;  /* 0x0000000604047291 */ /* 0x004fe4000f8ec0ff */
[----:B------:R-:W-:-:S07]  /*3500*/  ULEA UR6, UR15, UR5, 0x3 ;  /* 0x000000050f067291 */ /* 0x000fce000f8e18ff */
[----:B------:R2:W-:Y:S02]  /*3510*/  @P0 STS.U8 [UR4+0x1c], R0 ;  /* 0x00001c00ff000988 */ /* 0x0005e40008000004 */
[----:B------:R-:W4:Y:S02]  /*3520*/  SYNCS.PHASECHK.TRANS64.TRYWAIT P0, [UR6], R2 ;  /* 0x00000002ff0075a7 */ /* 0x000f240008001106 */
[----:B--2-4-:R-:W-:Y:S05]  /*3530*/  @!P0 BRA `(.L_x_60) ;  /* 0x0000004400088947 */ /* 0x014fea0003800000 */
.L_x_135:
[----:B-1----:R-:W-:-:S04]  /*3540*/  UIADD3 UR7, UPT, UPT, UR15, 0x1, URZ ;  /* 0x000000010f077890 */ /* 0x002fc8000fffe0ff */
[----:B------:R-:W-:-:S04]  /*3550*/  UISETP.NE.AND UP0, UPT, UR7, 0x4, UPT ;  /* 0x000000040700788c */ /* 0x000fc8000bf05270 */
[----:B------:R-:W-:Y:S02]  /*3560*/  USEL UR8, URZ, 0x1, UP0 ;  /* 0x00000001ff087887 */ /* 0x000fe40008000000 */
[----:B------:R-:W-:-:S04]  /*3570*/  USEL UR7, UR7, URZ, UP0 ;  /* 0x000000ff07077287 */ /* 0x000fc80008000000 */
[----:B------:R-:W-:Y:S01]  /*3580*/  ULEA UR6, UR7, UR5, 0x3 ;  /* 0x0000000507067291 */ /* 0x000fe2000f8e18ff */
[----:B--2---:R-:W-:-:S04]  /*3590*/  LOP3.LUT R2, R11, UR8, RZ, 0x3c, !PT ;  /* 0x000000080b027c12 */ /* 0x004fc8000f8e3cff */
[----:B------:R-:W-:-:S04]  /*35a0*/  SHF.L.U32 R3, R2, 0x1f, RZ ;  /* 0x0000001f02037819 */ /* 0x000fc800000006ff */
[----:B------:R-:W1:Y:S02]  /*35b0*/  SYNCS.PHASECHK.TRANS64.TRYWAIT P0, [UR6], R3 ;  /* 0x00000003ff0075a7 */ /* 0x000e640008001106 */
[----:B-1----:R-:W-:Y:S05]  /*35c0*/  @!P0 BRA `(.L_x_61) ;  /* 0x0000004000fc8947 */ /* 0x002fea0003800000 */
.L_x_137:
        /* <DEDUP_REMOVED lines=9> */
.L_x_139:
[----:B------:R-:W-:-:S04]  /*3660*/  UIADD3 UR7, UPT, UPT, UR7, 0x1, URZ ;  /* 0x0000000107077890 */ /* 0x000fc8000fffe0ff */
[----:B------:R-:W-:-:S04]  /*3670*/  UISETP.NE.AND UP0, UPT, UR7, 0x4, UPT ;  /* 0x000000040700788c */ /* 0x000fc8000bf05270 */
[----:B------:R-:W-:Y:S02]  /*3680*/  USEL UR6, URZ, 0x1, UP0 ;  /* 0x00000001ff067887 */ /* 0x000fe40008000000 */
[----:B------:R-:W-:-:S04]  /*3690*/  USEL UR7, UR7, URZ, UP0 ;  /* 0x000000ff07077287 */ /* 0x000fc80008000000 */
[----:B------:R-:W-:Y:S01]  /*36a0*/  ULEA UR7, UR7, UR5, 0x3 ;  /* 0x0000000507077291 */ /* 0x000fe2000f8e18ff */
[----:B------:R-:W-:-:S04]  /*36b0*/  LOP3.LUT R2, R2, UR6, RZ, 0x3c, !PT ;  /* 0x0000000602027c12 */ /* 0x000fc8000f8e3cff */
[----:B------:R-:W-:-:S04]  /*36c0*/  SHF.L.U32 R2, R2, 0x1f, RZ ;  /* 0x0000001f02027819 */ /* 0x000fc800000006ff */
[----:B------:R-:W2:Y:S02]  /*36d0*/  SYNCS.PHASECHK.TRANS64.TRYWAIT P0, [UR7], R2 ;  /* 0x00000002ff0075a7 */ /* 0x000ea40008001107 */
[----:B--2---:R-:W-:Y:S05]  /*36e0*/  @!P0 BRA `(.L_x_63) ;  /* 0x0000004000e48947 */ /* 0x004fea0003800000 */
.L_x_141:
[----:B------:R-:W-:Y:S01]  /*36f0*/  NOP ;  /* 0x0000000000007918 */ /* 0x000fe20000000000 */
[----:B-1----:R-:W1:Y:S01]  /*3700*/  LDS R0, [UR4+0x14] ;  /* 0x00001404ff007984 */ /* 0x002e620008000800 */
[----:B------:R-:W-:Y:S01]  /*3710*/  ULOP3.LUT UR6, UR16, 0xffff, URZ, 0xc0, !UPT ;  /* 0x0000ffff10067892 */ /* 0x000fe2000f8ec0ff */
[----:B------:R-:W-:Y:S01]  /*3720*/  UMOV UR8, 0xffff ;  /* 0x0000ffff00087882 */ /* 0x000fe20000000000 */
[----:B------:R-:W-:Y:S02]  /*3730*/  UMOV UR5, 0x1 ;  /* 0x0000000100057882 */ /* 0x000fe40000000000 */
[----:B------:R-:W-:-:S04]  /*3740*/  USHF.R.U32.HI UR6, URZ, 0x5, UR6 ;  /* 0x00000005ff067899 */ /* 0x000fc80008011606 */
[----:B------:R-:W-:Y:S02]  /*3750*/  USHF.L.U32 UR8, UR8, UR6, URZ ;  /* 0x0000000608087299 */ /* 0x000fe400080006ff */
[----:B------:R-:W-:-:S04]  /*3760*/  USHF.L.U32 UR5, UR5, UR6, URZ ;  /* 0x0000000605057299 */ /* 0x000fc800080006ff */
[----:B-1----:R-:W-:-:S04]  /*3770*/  LOP3.LUT R0, R0, UR8, RZ, 0xc0, !PT ;  /* 0x0000000800007c12 */ /* 0x002fc8000f8ec0ff */
[----:B------:R-:W-:-:S13]  /*3780*/  ISETP.NE.AND P0, PT, R0, UR8, PT ;  /* 0x0000000800007c0c */ /* 0x000fda000bf05270 */
[----:B------:R-:W-:Y:S05]  /*3790*/  @P0 BRA `(.L_x_64) ;  /* 0x0000000000580947 */ /* 0x000fea0003800000 */
[----:B------:R-:W1:Y:S02]  /*37a0*/  LDS R0, [UR4+0x18] ;  /* 0x00001804ff007984 */ /* 0x000e640008000800 */
[----:B-1----:R-:W-:-:S04]  /*37b0*/  LOP3.LUT R0, R0, UR5, RZ, 0xc0, !PT ;  /* 0x0000000500007c12 */ /* 0x002fc8000f8ec0ff */
[----:B------:R-:W-:-:S13]  /*37c0*/  ISETP.NE.AND P0, PT, R0, UR5, PT ;  /* 0x0000000500007c0c */ /* 0x000fda000bf05270 */
[----:B------:R-:W-:Y:S05]  /*37d0*/  @P0 BRA `(.L_x_65) ;  /* 0x00000000003c0947 */ /* 0x000fea0003800000 */
[----:B------:R-:W1:Y:S01]  /*37e0*/  S2R R2, SR_LANEID ;  /* 0x0000000000027919 */ /* 0x000e620000000000 */
[----:B------:R-:W-:Y:S01]  /*37f0*/  ULOP3.LUT UR8, URZ, UR8, URZ, 0x33, !UPT ;  /* 0x00000008ff087292 */ /* 0x000fe2000f8e33ff */
[----:B------:R-:W-:Y:S02]  /*3800*/  VOTEU.ANY UR7, UPT, PT ;  /* 0x0000000000077886 */ /* 0x000fe400038e0100 */
[----:B------:R-:W-:-:S03]  /*3810*/  UFLO.U32 UR7, UR7 ;  /* 0x00000007000772bd */ /* 0x000fc600080e0000 */
[----:B------:R-:W-:-:S04]  /*3820*/  IMAD.U32 R0, RZ, RZ, UR8 ;  /* 0x00000008ff007e24 */ /* 0x000fc8000f8e00ff */
[----:B------:R2:W4:Y:S02]  /*3830*/  REDUX UR6, R0 ;  /* 0x00000000000673c4 */ /* 0x0005240000000000 */
[----:B------:R1:W-:Y:S02]  /*3840*/  UTCATOMSWS.AND URZ, UR8 ;  /* 0x0000000800ff79e3 */ /* 0x0003e40008000000 */
[----:B-1----:R-:W-:Y:S02]  /*3850*/  ISETP.EQ.U32.AND P0, PT, R2, UR7, PT ;  /* 0x0000000702007c0c */ /* 0x002fe4000bf02070 */
[----:B--2---:R-:W-:Y:S02]  /*3860*/  LOP3.LUT R0, RZ, UR5, RZ, 0x33, !PT ;  /* 0x00000005ff007c12 */ /* 0x004fe4000f8e33ff */
[----:B----4-:R-:W-:Y:S02]  /*3870*/  MOV R2, UR6 ;  /* 0x0000000600027c02 */ /* 0x010fe40008000f00 */
[----:B------:R-:W1:Y:S07]  /*3880*/  REDUX UR5, R0 ;  /* 0x00000000000573c4 */ /* 0x000e6e0000000000 */
[----:B------:R2:W-:Y:S01]  /*3890*/  @P0 ATOMS.AND RZ, [UR4+0x14], R2 ;  /* 0x00001402ffff098c */ /* 0x0005e2000a800004 */
[----:B-1----:R-:W-:-:S05]  /*38a0*/  IMAD.U32 R0, RZ, RZ, UR5 ;  /* 0x00000005ff007e24 */ /* 0x002fca000f8e00ff */
[----:B------:R2:W-:Y:S01]  /*38b0*/  @P0 ATOMS.AND RZ, [UR4+0x18], R0 ;  /* 0x00001800ffff098c */ /* 0x0005e2000a800004 */
[----:B------:R-:W-:Y:S05]  /*38c0*/  BRA `(.L_x_66) ;  /* 0x0000000000147947 */ /* 0x000fea0003800000 */
.L_x_65:
[----:B------:R-:W-:Y:S02]  /*38d0*/  MOV R2, 0x38f0 ;  /* 0x000038f000027802 */ /* 0x000fe40000000f00 */
[----:B---3-5:R-:W-:Y:S05]  /*38e0*/  CALL.REL.NOINC `($__internal_0_$__cuda_sm10x_tcgen05_guardrail_trap_col_being_dealloced_not_returned_by_alloc) ;  /* 0x0000004400587944 */ /* 0x028fea0003c00000 */
[----:B------:R-:W-:Y:S05]  /*38f0*/  BRA `(.L_x_66) ;  /* 0x0000000000087947 */ /* 0x000fea0003800000 */
.L_x_64:
[----:B------:R-:W-:Y:S02]  /*3900*/  MOV R2, 0x3920 ;  /* 0x0000392000027802 */ /* 0x000fe40000000f00 */
[----:B---3-5:R-:W-:Y:S05]  /*3910*/  CALL.REL.NOINC `($__internal_2_$__cuda_sm10x_tcgen05_guardrail_trap_unallocated_columns_being_dealloced) ;  /* 0x0000004400647944 */ /* 0x028fea0003c00000 */
.L_x_66:
[----:B------:R-:W-:Y:S01]  /*3920*/  NOP ;  /* 0x0000000000007918 */ /* 0x000fe20000000000 */
[----:B------:R-:W-:Y:S05]  /*3930*/  EXIT ;  /* 0x000000000000794d */ /* 0x000fea0003800000 */
.L_x_48:
[----:B------:R-:W-:-:S09]  /*3940*/  UISETP.NE.OR UP2, UPT, UR8, 0x3, !UP2 ;  /* 0x000000030800788c */ /* 0x000fd2000d745670 */
[----:B------:R-:W-:Y:S05]  /*3950*/  BRA.U UP2, `(.L_x_67) ;  /* 0x0000000d02b07547 */ /* 0x000fea000b800000 */
[----:B------:R-:W1:Y:S01]  /*3960*/  LDC R0, c[0x0][0xb30] ;  /* 0x0002cc00ff007b82 */ /* 0x000e620000000800 */
[----:B------:R-:W2:Y:S01]  /*3970*/  LDCU.64 UR8, c[0x0][0x888] ;  /* 0x00011100ff0877ac */ /* 0x000ea20008000a00 */
[----:B------:R-:W-:Y:S02]  /*3980*/  HFMA2 R27, -RZ, RZ, 0, 0 ;  /* 0x00000000ff1b7431 */ /* 0x000fe400000001ff */
[----:B------:R-:W-:Y:S01]  /*3990*/  IMAD.MOV.U32 R29, RZ, RZ, 0x1 ;  /* 0x00000001ff1d7424 */ /* 0x000fe200078e00ff */
[----:B------:R-:W-:Y:S01]  /*39a0*/  MOV R25, 0x2000 ;  /* 0x0000200000197802 */ /* 0x000fe20000000f00 */
[----:B------:R-:W4:Y:S01]  /*39b0*/  LDCU.64 UR4, c[0x0][0x890] ;  /* 0x00011200ff0477ac */ /* 0x000f220008000a00 */
[----:B------:R-:W-:Y:S01]  /*39c0*/  IMAD.MOV.U32 R28, RZ, RZ, RZ ;  /* 0x000000ffff1c7224 */ /* 0x000fe200078e00ff */
[----:B------:R-:W3:Y:S01]  /*39d0*/  LDC R24, c[0x0][0x370] ;  /* 0x0000dc00ff187b82 */ /* 0x000ee20000000800 */
[----:B------:R-:W-:Y:S01]  /*39e0*/  UMOV UR7, 0x400 ;  /* 0x0000040000077882 */ /* 0x000fe20000000000 */
[----:B------:R-:W-:-:S02]  /*39f0*/  UPLOP3.LUT UP1, UPT, UPT, UPT, UPT, 0x40, 0x4 ;  /* 0x000000000004789c */ /* 0x000fc40003f2e870 */
[----:B------:R-:W-:Y:S01]  /*3a00*/  ULEA UR7, UR37, UR7, 0x18 ;  /* 0x0000000725077291 */ /* 0x000fe2000f8ec0ff */
[----:B------:R-:W-:-:S03]  /*3a10*/  UMOV UR13, URZ ;  /* 0x000000ff000d7c82 */ /* 0x000fc60008000000 */
[----:B------:R-:W3:Y:S01]  /*3a20*/  LDC R3, c[0x0][0xb0c] ;  /* 0x0002c300ff037b82 */ /* 0x000ee20000000800 */
[----:B--2---:R-:W-:Y:S02]  /*3a30*/  UISETP.NE.U32.AND UP3, UPT, UR8, URZ, UPT ;  /* 0x000000ff0800728c */ /* 0x004fe4000bf65070 */
[----:B----4-:R-:W-:-:S05]  /*3a40*/  UISETP.NE.U32.AND UP4, UPT, UR4, URZ, UPT ;  /* 0x000000ff0400728c */ /* 0x010fca000bf85070 */
[----:B------:R-:W2:Y:S01]  /*3a50*/  LDC R18, c[0x0][0xb20] ;  /* 0x0002c800ff127b82 */ /* 0x000ea20000000800 */
[----:B-1----:R-:W-:Y:S01]  /*3a60*/  ISETP.NE.AND P1, PT, R0, 0x1, PT ;  /* 0x000000010000780c */ /* 0x002fe20003f25270 */
[----:B------:R-:W-:Y:S02]  /*3a70*/  UISETP.NE.AND.EX UP3, UPT, UR9, URZ, UPT, UP3 ;  /* 0x000000ff0900728c */ /* 0x000fe4000bf65330 */
[----:B------:R-:W-:-:S04]  /*3a80*/  UISETP.NE.AND.EX UP4, UPT, UR5, URZ, UPT, UP4 ;  /* 0x000000ff0500728c */ /* 0x000fc8000bf85340 */
[----:B------:R-:W1:Y:S08]  /*3a90*/  LDC.64 R30, c[0x0][0x348] ;  /* 0x0000d200ff1e7b82 */ /* 0x000e700000000a00 */
[----:B------:R-:W4:Y:S08]  /*3aa0*/  LDC.64 R16, c[0x0][0xb10] ;  /* 0x0002c400ff107b82 */ /* 0x000f300000000a00 */
[----:B------:R-:W1:Y:S08]  /*3ab0*/  LDC.64 R6, c[0x0][0xb18] ;  /* 0x0002c600ff067b82 */ /* 0x000e700000000a00 */
[----:B------:R-:W1:Y:S08]  /*3ac0*/  LDC.64 R4, c[0x0][0xb28] ;  /* 0x0002ca00ff047b82 */ /* 0x000e700000000a00 */
[----:B--23--:R-:W1:Y:S02]  /*3ad0*/  LDC R19, c[0x0][0x374] ;  /* 0x0000dd00ff137b82 */ /* 0x00ce640000000800 */
.L_x_76:
[C---:B------:R-:W-:Y:S02]  /*3ae0*/  LEA R0, R28.reuse, UR7, 0x3 ;  /* 0x000000071c007c11 */ /* 0x040fe4000f8e18ff */
[----:B------:R-:W-:Y:S02]  /*3af0*/  SHF.L.U32 R2, R27, 0x1f, RZ ;  /* 0x0000001f1b027819 */ /* 0x000fe400000006ff */
[----:B------:R-:W-:Y:S02]  /*3b00*/  LEA R20, R28, UR7, 0x4 ;  /* 0x000000071c147c11 */ /* 0x000fe4000f8e20ff */
[----:B--2---:R-:W2:Y:S02]  /*3b10*/  SYNCS.PHASECHK.TRANS64.TRYWAIT P0, [R0+URZ+0x80], R2 ;  /* 0x00008002000075a7 */ /* 0x004ea400080011ff */
[----:B--2---:R-:W-:Y:S05]  /*3b20*/  @!P0 BRA `(.L_x_68) ;  /* 0x0000003c00ec8947 */ /* 0x004fea0003800000 */
.L_x_142:
[----:B------:R-:W-:Y:S01]  /*3b30*/  ISETP.GE.AND P0, PT, R40, 0x1, PT ;  /* 0x000000012800780c */ /* 0x000fe20003f06270 */
[----:B------:R-:W3:Y:S01]  /*3b40*/  LDS.128 R20, [R20+0x110] ;  /* 0x0001100014147984 */ /* 0x000ee20000000c00 */
[----:B--2---:R-:W-:Y:S01]  /*3b50*/  VIADD R0, R0, 0x90 ;  /* 0x0000009000007836 */ /* 0x004fe20000000000 */
[----:B------:R-:W-:Y:S01]  /*3b60*/  @!PT LDS RZ, [RZ] ;  /* 0x00000000fffff984 */ /* 0x000fe20000000800 */
[----:B------:R-:W-:Y:S01]  /*3b70*/  @!PT LDS RZ, [RZ] ;  /* 0x00000000fffff984 */ /* 0x000fe20000000800 */
[----:B------:R-:W-:Y:S01]  /*3b80*/  @!PT LDS RZ, [RZ] ;  /* 0x00000000fffff984 */ /* 0x000fe20000000800 */
[----:B------:R-:W-:Y:S01]  /*3b90*/  @!PT LDS RZ, [RZ] ;  /* 0x00000000fffff984 */ /* 0x000fe20000000800 */
[----:B------:R2:W-:Y:S06]  /*3ba0*/  MEMBAR.ALL.CTA ;  /* 0x0000000000007992 */ /* 0x0005ec0000008000 */
[----:B--2---:R-:W2:Y:S01]  /*3bb0*/  FENCE.VIEW.ASYNC.S ;  /* 0x00000000000073c6 */ /* 0x004ea20000000000 */
[----:B------:R-:W-:Y:S04]  /*3bc0*/  PRMT R0, RZ, 0x654, R0 ;  /* 0x00000654ff007816 */ /* 0x000fe80000000000 */
[----:B--2---:R2:W-:Y:S01]  /*3bd0*/  SYNCS.ARRIVE.TRANS64.RED.A1T0 RZ, [R0+URZ], RZ ;  /* 0x000000ff00ff79a7 */ /* 0x0045e200081004ff */
[----:B---3--:R-:W-:Y:S11]  /*3be0*/  LOP3.LUT P3, RZ, R22, 0x1, RZ, 0xc0, !PT ;  /* 0x0000000116ff7812 */ /* 0x008ff6000786c0ff */
[----:B------:R-:W-:Y:S02]  /*3bf0*/  @!UPT UIADD3 URZ, UPT, UPT, URZ, URZ, URZ ;  /* 0x000000fffffff290 */ /* 0x000fe4000fffe0ff */
[----:B------:R-:W-:Y:S02]  /*3c00*/  @P3 MOV R11, R20 ;  /* 0x00000014000b3202 */ /* 0x000fe40000000f00 */
[----:B------:R-:W-:Y:S01]  /*3c10*/  @P3 LOP3.LUT R10, R21, 0xffff, RZ, 0xc0, !PT ;  /* 0x0000ffff150a3812 */ /* 0x000fe200078ec0ff */
[----:B--2---:R-:W-:Y:S06]  /*3c20*/  @!P0 BRA `(.L_x_69) ;  /* 0x0000000000a48947 */ /* 0x004fec0003800000 */
[-C--:B-1----:R-:W-:Y:S01]  /*3c30*/  IMAD.HI.U32 R0, R19, R7.reuse, RZ ;  /* 0x0000000713007227 */ /* 0x082fe200078e00ff */
[----:B------:R-:W-:Y:S02]  /*3c40*/  ISETP.NE.AND P0, PT, R6, 0x1, PT ;  /* 0x000000010600780c */ /* 0x000fe40003f05270 */
[----:B------:R-:W-:Y:S01]  /*3c50*/  ISETP.NE.AND P2, PT, R40, 0x1, PT ;  /* 0x000000012800780c */ /* 0x000fe20003f45270 */
[----:B----4-:R-:W-:Y:S01]  /*3c60*/  IMAD.HI.U32 R9, R24, R16, RZ ;  /* 0x0000001018097227 */ /* 0x010fe200078e00ff */
[----:B------:R-:W-:Y:S02]  /*3c70*/  SHF.R.U32.HI R0, RZ, R18, R0 ;  /* 0x00000012ff007219 */ /* 0x000fe40000011600 */
[----:B------:R-:W-:Y:S01]  /*3c80*/  ISETP.NE.AND P4, PT, R3, 0x1, PT ;  /* 0x000000010300780c */ /* 0x000fe20003f85270 */
[----:B------:R-:W-:Y:S01]  /*3c90*/  IMAD.HI.U32 R13, R10, R7, RZ ;  /* 0x000000070a0d7227 */ /* 0x000fe200078e00ff */
[----:B------:R-:W-:Y:S02]  /*3ca0*/  SHF.R.U32.HI R9, RZ, R17, R9 ;  /* 0x00000011ff097219 */ /* 0x000fe40000011609 */
[----:B------:R-:W-:Y:S01]  /*3cb0*/  SEL R0, R19, R0, !P0 ;  /* 0x0000000013007207 */ /* 0x000fe20004000000 */
[----:B------:R-:W-:Y:S01]  /*3cc0*/  IMAD.HI.U32 R12, R11, R16, RZ ;  /* 0x000000100b0c7227 */ /* 0x000fe200078e00ff */
[----:B------:R-:W-:Y:S03]  /*3cd0*/  SEL R9, R24, R9, !P4 ;  /* 0x0000000918097207 */ /* 0x000fe60006000000 */
[-C--:B------:R-:W-:Y:S01]  /*3ce0*/  IMAD.HI.U32 R8, R0, R4.reuse, RZ ;  /* 0x0000000400087227 */ /* 0x080fe200078e00ff */
[----:B------:R-:W-:Y:S03]  /*3cf0*/  SHF.R.U32.HI R12, RZ, R17, R12 ;  /* 0x00000011ff0c7219 */ /* 0x000fe6000001160c */
[----:B------:R-:W-:Y:S01]  /*3d00*/  IMAD.HI.U32 R2, R9, R4, RZ ;  /* 0x0000000409027227 */ /* 0x000fe200078e00ff */
[-C--:B------:R-:W-:Y:S02]  /*3d10*/  @P2 SHF.R.U32.HI R0, RZ, R5.reuse, R8 ;  /* 0x00000005ff002219 */ /* 0x080fe40000011608 */
[----:B------:R-:W-:Y:S02]  /*3d20*/  SHF.R.U32.HI R8, RZ, R18, R13 ;  /* 0x00000012ff087219 */ /* 0x000fe4000001160d */
[----:B------:R-:W-:Y:S01]  /*3d30*/  @P2 SHF.R.U32.HI R9, RZ, R5, R2 ;  /* 0x00000005ff092219 */ /* 0x000fe20000011602 */
[----:B------:R-:W-:Y:S01]  /*3d40*/  IMAD R0, R40, R0, RZ ;  /* 0x0000000028007224 */ /* 0x000fe200078e02ff */
[----:B------:R-:W-:Y:S02]  /*3d50*/  SEL R8, R10, R8, !P0 ;  /* 0x000000080a087207 */ /* 0x000fe40004000000 */
[----:B------:R-:W-:Y:S01]  /*3d60*/  SEL R2, R11, R12, !P4 ;  /* 0x0000000c0b027207 */ /* 0x000fe20006000000 */
[----:B------:R-:W-:Y:S01]  /*3d70*/  IMAD R12, R40, R9, RZ ;  /* 0x00000009280c7224 */ /* 0x000fe200078e02ff */
[C---:B------:R-:W-:Y:S01]  /*3d80*/  ISETP.GE.AND P0, PT, R8.reuse, R0, PT ;  /* 0x000000000800720c */ /* 0x040fe20003f06270 */
[----:B------:R-:W-:Y:S03]  /*3d90*/  IMAD.HI.U32 R0, R8, R4, RZ ;  /* 0x0000000408007227 */ /* 0x000fe600078e00ff */
[----:B------:R-:W-:Y:S02]  /*3da0*/  ISETP.GE.OR P0, PT, R2, R12, P0 ;  /* 0x0000000c0200720c */ /* 0x000fe40000706670 */
[-C--:B------:R-:W-:Y:S04]  /*3db0*/  SHF.R.U32.HI R0, RZ, R5.reuse, R0 ;  /* 0x00000005ff007219 */ /* 0x080fe80000011600 */
[----:B------:R-:W-:Y:S05]  /*3dc0*/  SEL R13, R8, R0, !P2 ;  /* 0x00000000080d7207 */ /* 0x000fea0005000000 */
[----:B------:R-:W-:Y:S02]  /*3dd0*/  IMAD.MOV R12, RZ, RZ, -R13 ;  /* 0x000000ffff0c7224 */ /* 0x000fe400078e0a0d */
[----:B------:R-:W-:Y:S04]  /*3de0*/  @!P0 IMAD.HI.U32 R0, R2, R4, RZ ;  /* 0x0000000402008227 */ /* 0x000fe800078e00ff */
[----:B------:R-:W-:Y:S01]  /*3df0*/  IMAD R12, R40, R12, R8 ;  /* 0x0000000c280c7224 */ /* 0x000fe200078e0208 */
[----:B------:R-:W-:Y:S04]  /*3e00*/  @!P0 SHF.R.U32.HI R0, RZ, R5, R0 ;  /* 0x00000005ff008219 */ /* 0x000fe80000011600 */
[----:B------:R-:W-:Y:S04]  /*3e10*/  @!P0 SEL R0, R2, R0, !P2 ;  /* 0x0000000002008207 */ /* 0x000fe80005000000 */
[----:B------:R-:W-:Y:S01]  /*3e20*/  @!P0 IADD3 R13, PT, PT, R13, -R0, RZ ;  /* 0x800000000d0d8210 */ /* 0x000fe20007ffe0ff */
[----:B------:R-:W-:Y:S01]  /*3e30*/  @!P0 IMAD R0, R9, R12, R0 ;  /* 0x0000000c09008224 */ /* 0x000fe200078e0200 */
[----:B------:R-:W-:Y:S01]  /*3e40*/  IADD3 R9, PT, PT, -R8, RZ, RZ ;  /* 0x000000ff08097210 */ /* 0x000fe20007ffe1ff */
[--C-:B------:R-:W-:Y:S02]  /*3e50*/  IMAD.MOV R12, RZ, RZ, -R2.reuse ;  /* 0x000000ffff0c7224 */ /* 0x100fe400078e0a02 */
[----:B------:R-:W-:Y:S02]  /*3e60*/  @!P0 IMAD R8, R13, R40, R2 ;  /* 0x000000280d088224 */ /* 0x000fe400078e0202 */
[----:B------:R-:W-:Y:S02]  /*3e70*/  @!P0 IMAD.MOV.U32 R2, RZ, RZ, R0 ;  /* 0x000000ffff028224 */ /* 0x000fe400078e0000 */
[----:B------:R-:W-:Y:S02]  /*3e80*/  IMAD R11, R3, R12, R11 ;  /* 0x0000000c030b7224 */ /* 0x000fe400078e020b */
[----:B------:R-:W-:Y:S02]  /*3e90*/  IMAD R10, R6, R9, R10 ;  /* 0x00000009060a7224 */ /* 0x000fe400078e020a */
[----:B------:R-:W-:Y:S02]  /*3ea0*/  IMAD R11, R2, R3, R11 ;  /* 0x00000003020b7224 */ /* 0x000fe400078e020b */
[----:B------:R-:W-:Y:S02]  /*3eb0*/  IMAD R10, R8, R6, R10 ;  /* 0x00000006080a7224 */ /* 0x000fe400078e020a */
.L_x_69:
[----:B------:R-:W-:Y:S05]  /*3ec0*/  BRA.U UP1, `(.L_x_70) ;  /* 0x0000000101107547 */ /* 0x000fea000b800000 */
[----:B------:R-:W-:Y:S04]  /*3ed0*/  MOV R2, UR6 ;  /* 0x0000000600027c02 */ /* 0x000fe80008000f00 */
[----:B------:R-:W-:Y:S04]  /*3ee0*/  SHF.L.U32 R2, R2, 0x1f, RZ ;  /* 0x0000001f02027819 */ /* 0x000fe800000006ff */
[----:B------:R-:W2:Y:S02]  /*3ef0*/  SYNCS.PHASECHK.TRANS64.TRYWAIT P0, [UR7+0x78], R2 ;  /* 0x00007802ff0075a7 */ /* 0x000ea40008001107 */
[----:B--2---:R-:W-:Y:S05]  /*3f00*/  @!P0 BRA `(.L_x_71) ;  /* 0x0000003c00088947 */ /* 0x004fea0003800000 */
.L_x_70:
[----:B------:R-:W-:Y:S02]  /*3f10*/  R2UR UR11, R15 ;  /* 0x000000000f0b72ca */ /* 0x000fe400000e0000 */
[----:B------:R-:W-:Y:S02]  /*3f20*/  R2UR UR10, R14 ;  /* 0x000000000e0a72ca */ /* 0x000fe400000e0000 */
[----:B------:R-:W-:Y:S04]  /*3f30*/  ISETP.NE.U32.AND P2, PT, RZ, UR4, PT ;  /* 0x00000004ff007c0c */ /* 0x000fe8000bf45070 */
[----:B------:R-:W-:Y:S05]  /*3f40*/  ISETP.NE.AND.EX P2, PT, RZ, UR5, PT, P2 ;  /* 0x00000005ff007c0c */ /* 0x000fea000bf45320 */
[----:B------:R-:W-:Y:S02]  /*3f50*/  USHF.L.U32 UR11, UR11, 0x7, URZ ;  /* 0x000000070b0b7899 */ /* 0x000fe400080006ff */
[----:B------:R-:W-:Y:S01]  /*3f60*/  USHF.L.U32 UR10, UR10, 0x6, URZ ;  /* 0x000000060a0a7899 */ /* 0x000fe200080006ff */
[----:B------:R-:W-:Y:S11]  /*3f70*/  BRA.U !UP4, `(.L_x_72) ;  /* 0x000000010c347547 */ /* 0x000ff6000b800000 */
[----:B------:R-:W-:Y:S01]  /*3f80*/  UPLOP3.LUT UP0, UPT, UPT, UPT, UP3, 0x80, 0x8 ;  /* 0x000000000008789c */ /* 0x000fe20003f0f030 */
[----:B--2---:R-:W-:Y:S02]  /*3f90*/  HFMA2 R0, -RZ, RZ, 0, 5.9604644775390625e-08 ;  /* 0x00000001ff007431 */ /* 0x004fe400000001ff */
[----:B------:R-:W-:Y:S03]  /*3fa0*/  IMAD.MOV.U32 R88, RZ, RZ, 0x1 ;  /* 0x00000001ff587424 */ /* 0x000fe600078e00ff */
[----:B------:R-:W-:Y:S05]  /*3fb0*/  PLOP3.LUT P0, PT, PT, PT, UP0, 0x80, 0x8 ;  /* 0x000000000008781c */ /* 0x000fea0003f0f008 */
[----:B------:R-:W2:Y:S01]  /*3fc0*/  @UP0 LDCU.64 UR14, c[0x0][0x888] ;  /* 0x00011100ff0e07ac */ /* 0x000ea20008000a00 */
[----:B------:R-:W-:Y:S07]  /*3fd0*/  @UP0 UIMAD UR8, UR36, UR4, URZ ;  /* 0x00000004240802a4 */ /* 0x000fee000f8e02ff */
[----:B------:R-:W-:Y:S01]  /*3fe0*/  @!P0 PRMT R88, R0, 0x7610, R88 ;  /* 0x0000761000588816 */ /* 0x000fe20000000058 */
[----:B--2---:R-:W-:Y:S03]  /*3ff0*/  @UP0 UIMAD.WIDE UR14, UR8, 0x4, UR14 ;  /* 0x00000004080e08a5 */ /* 0x004fe6000f8e020e */
[----:B------:R-:W2:Y:S03]  /*4000*/  @!UP0 LDCU UR8, c[0x0][0x880] ;  /* 0x00011000ff0887ac */ /* 0x000ea60008000800 */
[----:B------:R-:W-:Y:S01]  /*4010*/  IMAD.U32 R8, RZ, RZ, UR14 ;  /* 0x0000000eff087e24 */ /* 0x000fe2000f8e00ff */
[----:B------:R-:W-:Y:S05]  /*4020*/  MOV R9, UR15 ;  /* 0x0000000f00097c02 */ /* 0x000fea0008000f00 */
[----:B-----5:R3:W5:Y:S02]  /*4030*/  @P0 LDG.E R49, desc[UR46][R8.64] ;  /* 0x0000002e08310981 */ /* 0x020764000c1e1900 */
[----:B--23--:R-:W-:Y:S07]  /*4040*/  @!P0 IMAD.U32 R49, RZ, RZ, UR8 ;  /* 0x00000008ff318e24 */ /* 0x00cfee000f8e00ff */
.L_x_72:
[----:B-----5:R-:W-:Y:S01]  /*4050*/  @!P2 FSETP.EQ.AND P0, PT, R49, RZ, PT ;  /* 0x000000ff3100a20b */ /* 0x020fe20003f02000 */
[----:B------:R-:W-:Y:S01]  /*4060*/  @!UPT UIADD3 URZ, UPT, UPT, URZ, URZ, URZ ;  /* 0x000000fffffff290 */ /* 0x000fe2000fffe0ff */
[----:B------:R-:W-:Y:S11]  /*4070*/  @!P2 BRA `(.L_x_73) ;  /* 0x000000000014a947 */ /* 0x000ff60003800000 */
[----:B------:R-:W-:Y:S02]  /*4080*/  LOP3.LUT P2, RZ, R88, 0xff, RZ, 0xc0, !PT ;  /* 0x000000ff58ff7812 */ /* 0x000fe4000784c0ff */
[----:B------:R-:W-:Y:S04]  /*4090*/  PLOP3.LUT P0, PT, PT, PT, UP0, 0x80, 0x8 ;  /* 0x000000000008781c */ /* 0x000fe80003f0f008 */
[----:B------:R-:W-:Y:S07]  /*40a0*/  PLOP3.LUT P0, PT, P0, PT, PT, 0x8, 0x80 ;  /* 0x000000000080781c */ /* 0x000fee000070e170 */
[----:B------:R-:W-:Y:S11]  /*40b0*/  @P2 FSETP.EQ.AND P0, PT, R49, RZ, PT ;  /* 0x000000ff3100220b */ /* 0x000ff60003f02000 */
[----:B------:R-:W-:Y:S02]  /*40c0*/  @!UPT UIADD3 URZ, UPT, UPT, URZ, URZ, URZ ;  /* 0x000000fffffff290 */ /* 0x000fe4000fffe0ff */
.L_x_73:
[----:B------:R-:W-:Y:S01]  /*40d0*/  ULEA UR15, UR13, UR7, 0x3 ;  /* 0x000000070d0f7291 */ /* 0x000fe2000f8e18ff */
[----:B------:R-:W-:Y:S02]  /*40e0*/  SHF.L.U32 R9, R29, 0x1f, RZ ;  /* 0x0000001f1d097819 */ /* 0x000fe400000006ff */
[----:B------:R-:W-:Y:S04]  /*40f0*/  ELECT P4, URZ, PT ;  /* 0x0000000000ff782f */ /* 0x000fe80003880000 */
[----:B------:R-:W-:Y:S02]  /*4100*/  PLOP3.LUT P4, PT, P0, P4, PT, 0xf2, 0x2f ;  /* 0x00000000002f781c */ /* 0x000fe40000789e72 */
[----:B------:R-:W3:Y:S11]  /*4110*/  SYNCS.PHASECHK.TRANS64.TRYWAIT P2, [UR15+0x58], R9 ;  /* 0x00005809ff0075a7 */ /* 0x000ef6000804110f */
[----:B-1----:R-:W-:Y:S05]  /*4120*/  @!P4 IADD3 R8, P0, PT, R30, 0x580, RZ ;  /* 0x000005801e08c810 */ /* 0x002fea0007f1e0ff */
[----:B--2---:R-:W-:Y:S01]  /*4130*/  @!P4 IMAD.X R2, RZ, RZ, R31, P0 ;  /* 0x000000ffff02c224 */ /* 0x004fe200000e061f */
[----:B---3--:R-:W-:Y:S07]  /*4140*/  @!P2 BRA `(.L_x_74) ;  /* 0x000000380090a947 */ /* 0x008fee0003800000 */
.L_x_145:
[----:B------:R-:W2:Y:S01]  /*4150*/  LDC.64 R12, c[0x0][0xb18] ;  /* 0x0002c600ff0c7b82 */ /* 0x000ea20000000a00 */
[----:B------:R-:W-:Y:S01]  /*4160*/  @!P4 R2UR UR8, R2 ;  /* 0x000000000208c2ca */ /* 0x000fe200000e0000 */
[----:B------:R-:W-:Y:S01]  /*4170*/  VOTEU.ALL UP2, P4 ;  /* 0x0000000000ff7886 */ /* 0x000fe20002040000 */
[----:B------:R-:W-:Y:S01]  /*4180*/  @!P4 R2UR UR9, R8 ;  /* 0x000000000809c2ca */ /* 0x000fe200000e0000 */
[----:B------:R-:W-:Y:S01]  /*4190*/  VOTEU.ALL UP1, P4 ;  /* 0x0000000000ff7886 */ /* 0x000fe20002020000 */
[----:B-1----:R-:W-:Y:S03]  /*41a0*/  @!P4 IMAD.MOV.U32 R0, RZ, RZ, 0x2000 ;  /* 0x00002000ff00c424 */ /* 0x002fe600078e00ff */
[----:B------:R-:W1:Y:S01]  /*41b0*/  @!P1 LDC R2, c[0x0][0xb0c] ;  /* 0x0002c300ff029b82 */ /* 0x000e620000000800 */
[----:B------:R-:W-:Y:S01]  /*41c0*/  UMOV UR20, 0x0 ;  /* 0x0000000000147882 */ /* 0x000fe20000000000 */
[----:B------:R-:W-:Y:S01]  /*41d0*/  UMOV UR21, 0x10000000 ;  /* 0x1000000000157882 */ /* 0x000fe20000000000 */
[----:B------:R-:W-:Y:S01]  /*41e0*/  UMOV UR12, UR36 ;  /* 0x00000024000c7c82 */ /* 0x000fe20008000000 */
[----:B------:R-:W-:Y:S01]  /*41f0*/  UIADD3 UR14, UPT, UPT, UR13, 0x1, URZ ;  /* 0x000000010d0e7890 */ /* 0x000fe2000fffe0ff */
[----:B------:R-:W-:Y:S01]  /*4200*/  @P3 SHF.R.U32.HI R26, RZ, 0x10, R21 ;  /* 0x00000010ff1a3819 */ /* 0x000fe20000011615 */
[----:B------:R-:W-:Y:S02]  /*4210*/  VIADD R28, R28, 0x1 ;  /* 0x000000011c1c7836 */ /* 0x000fe40000000000 */
[----:B------:R-:W-:Y:S01]  /*4220*/  IMAD.U32 R9, RZ, RZ, UR8 ;  /* 0x00000008ff097e24 */ /* 0x000fe2000f8e00ff */
[----:B------:R-:W-:Y:S01]  /*4230*/  @!UP2 ULEA UR8, UR13, UR7, 0xd ;  /* 0x000000070d08a291 */ /* 0x000fe2000f8e68ff */
[----:B------:R-:W-:Y:S01]  /*4240*/  IMAD.U32 R8, RZ, RZ, UR9 ;  /* 0x00000009ff087e24 */ /* 0x000fe2000f8e00ff */
[----:B------:R-:W-:Y:S02]  /*4250*/  UIADD3 UR9, UPT, UPT, UR15, 0x40, URZ ;  /* 0x000000400f097890 */ /* 0x000fe4000fffe0ff */
[----:B------:R-:W-:Y:S01]  /*4260*/  @!P4 R2UR UR19, R9 ;  /* 0x000000000913c2ca */ /* 0x000fe200000e0000 */
[----:B------:R-:W-:Y:S01]  /*4270*/  @!UP2 UIADD3 UR8, UPT, UPT, UR8, 0x200, URZ ;  /* 0x000002000808a890 */ /* 0x000fe2000fffe0ff */
[----:B------:R-:W-:Y:S01]  /*4280*/  @!P4 R2UR UR18, R8 ;  /* 0x000000000812c2ca */ /* 0x000fe200000e0000 */
[----:B------:R-:W-:Y:S01]  /*4290*/  UISETP.NE.AND UP5, UPT, UR14, 0x3, UPT ;  /* 0x000000030e00788c */ /* 0x000fe2000bfa5270 */
[----:B------:R-:W3:Y:S01]  /*42a0*/  LDC.64 R8, c[0x0][0xb10] ;  /* 0x0002c400ff087b82 */ /* 0x000ee20000000a00 */
[----:B------:R-:W-:Y:S02]  /*42b0*/  UPRMT UR16, UR37, 0x654, UR9 ;  /* 0x0000065425107896 */ /* 0x000fe40008000009 */
[----:B------:R-:W-:Y:S02]  /*42c0*/  USEL UR17, URZ, 0x1, UP5 ;  /* 0x00000001ff117887 */ /* 0x000fe4000a800000 */
[----:B------:R-:W-:Y:S04]  /*42d0*/  USEL UR14, UR14, URZ, UP5 ;  /* 0x000000ff0e0e7287 */ /* 0x000fe8000a800000 */
[----:B------:R-:W-:Y:S01]  /*42e0*/  ULEA UR13, UR14, UR7, 0x3 ;  /* 0x000000070e0d7291 */ /* 0x000fe2000f8e18ff */
[----:B------:R-:W-:Y:S01]  /*42f0*/  LOP3.LUT R29, R29, UR17, RZ, 0x3c, !PT ;  /* 0x000000111d1d7c12 */ /* 0x000fe2000f8e3cff */
[----:B------:R1:W-:Y:S01]  /*4300*/  @!UP1 UTMALDG.3D [UR8], [UR18], desc[UR20] ;  /* 0x00001408120095b4 */ /* 0x0003e20008011000 */
[----:B------:R5:W-:Y:S02]  /*4310*/  @!P4 SYNCS.ARRIVE.TRANS64.RED.A0TR RZ, [UR15+0x40], R0 ;  /* 0x00004000ffffc9a7 */ /* 0x000be4000830040f */
[----:B------:R-:W-:Y:S01]  /*4320*/  SHF.L.U32 R14, R29, 0x1f, RZ ;  /* 0x0000001f1d0e7819 */ /* 0x000fe200000006ff */
[C---:B---3--:R-:W-:Y:S01]  /*4330*/  @!P1 IMAD.HI.U32 R8, R11.reuse, R8, RZ ;  /* 0x000000080b089227 */ /* 0x048fe200078e00ff */
[----:B--2---:R-:W-:Y:S02]  /*4340*/  @!P1 ISETP.NE.AND P0, PT, R12, 0x1, PT ;  /* 0x000000010c00980c */ /* 0x004fe40003f05270 */
[----:B-1----:R-:W-:Y:S01]  /*4350*/  @!P1 ISETP.NE.AND P2, PT, R2, 0x1, PT ;  /* 0x000000010200980c */ /* 0x002fe20003f45270 */
[----:B------:R-:W-:Y:S01]  /*4360*/  SYNCS.ARRIVE.TRANS64.RED.A1T0 RZ, [UR16], RZ ;  /* 0x000000ffffff79a7 */ /* 0x000fe20008100410 */
[C---:B------:R-:W-:Y:S01]  /*4370*/  @!P1 IMAD.HI.U32 R13, R10.reuse, R13, RZ ;  /* 0x0000000d0a0d9227 */ /* 0x040fe200078e00ff */
[----:B------:R-:W-:Y:S04]  /*4380*/  @!P1 SHF.R.U32.HI R8, RZ, R9, R8 ;  /* 0x00000009ff089219 */ /* 0x000fe80000011608 */
[----:B------:R-:W-:Y:S01]  /*4390*/  @!P1 SEL R8, R11, R8, !P2 ;  /* 0x000000080b089207 */ /* 0x000fe20005000000 */
[----:B------:R-:W1:Y:S01]  /*43a0*/  SYNCS.PHASECHK.TRANS64.TRYWAIT P5, [UR13+0x58], R14 ;  /* 0x0000580eff0075a7 */ /* 0x000e6200080a110d */
[----:B-----5:R-:W2:Y:S02]  /*43b0*/  @!P1 LDC R0, c[0x0][0xb20] ;  /* 0x0002c800ff009b82 */ /* 0x020ea40000000800 */
[----:B--2---:R-:W-:Y:S04]  /*43c0*/  @!P1 SHF.R.U32.HI R0, RZ, R0, R13 ;  /* 0x00000000ff009219 */ /* 0x004fe8000001160d */
[----:B------:R-:W-:Y:S05]  /*43d0*/  @!P1 SEL R9, R10, R0, !P0 ;  /* 0x000000000a099207 */ /* 0x000fea0004000000 */
[----:B------:R-:W-:Y:S02]  /*43e0*/  @!P1 IMAD.IADD R0, R9, 0x1, -R8 ;  /* 0x0000000109009824 */ /* 0x000fe400078e0a08 */
[----:B------:R-:W-:Y:S02]  /*43f0*/  @!P1 IMAD.IADD R8, R8, 0x1, -R9 ;  /* 0x0000000108089824 */ /* 0x000fe400078e0a09 */
[----:B------:R-:W-:Y:S02]  /*4400*/  @!P1 IMAD R11, R0, R2, R11 ;  /* 0x00000002000b9224 */ /* 0x000fe400078e020b */
[----:B------:R-:W-:Y:S01]  /*4410*/  @!P1 IMAD R10, R8, R12, R10 ;  /* 0x0000000c080a9224 */ /* 0x000fe200078e020a */
[----:B-1----:R-:W-:Y:S06]  /*4420*/  @!P5 BRA `(.L_x_75) ;  /* 0x0000003400f0d947 */ /* 0x002fec0003800000 */
.L_x_147:
[----:B------:R-:W-:Y:S01]  /*4430*/  @!P4 IADD3 R2, P0, PT, R30, 0x580, RZ ;  /* 0x000005801e02c810 */ /* 0x000fe20007f1e0ff */
[----:B------:R-:W-:Y:S01]  /*4440*/  UMOV UR18, 0x0 ;  /* 0x0000000000127882 */ /* 0x000fe20000000000 */
[----:B------:R-:W-:Y:S01]  /*4450*/  UMOV UR19, 0x10000000 ;  /* 0x1000000000137882 */ /* 0x000fe20000000000 */
[----:B------:R-:W-:Y:S01]  /*4460*/  VOTEU.ALL UP1, P4 ;  /* 0x0000000000ff7886 */ /* 0x000fe20002020000 */
[----:B------:R-:W-:Y:S01]  /*4470*/  @!P4 R2UR UR9, R2 ;  /* 0x000000000209c2ca */ /* 0x000fe200000e0000 */
[----:B-1----:R-:W-:Y:S01]  /*4480*/  @!P4 IMAD.X R0, RZ, RZ, R31, P0 ;  /* 0x000000ffff00c224 */ /* 0x002fe200000e061f */
[----:B------:R-:W-:Y:S01]  /*4490*/  UMOV UR12, UR36 ;  /* 0x00000024000c7c82 */ /* 0x000fe20008000000 */
[----:B------:R-:W-:Y:S01]  /*44a0*/  @P3 R2UR UR36, R26 ;  /* 0x000000001a2432ca */ /* 0x000fe200000e0000 */
[----:B------:R-:W-:Y:S01]  /*44b0*/  @!UP1 ULEA UR15, UR14, UR7, 0xd ;  /* 0x000000070e0f9291 */ /* 0x000fe2000f8e68ff */
[----:B------:R-:W-:Y:S01]  /*44c0*/  ISETP.NE.AND P0, PT, R28, 0x2, PT ;  /* 0x000000021c00780c */ /* 0x000fe20003f05270 */
[----:B------:R-:W-:Y:S01]  /*44d0*/  @!UP1 UIADD3 UR10, UPT, UPT, UR10, 0x20, URZ ;  /* 0x000000200a0a9890 */ /* 0x000fe2000fffe0ff */
[----:B------:R-:W-:Y:S01]  /*44e0*/  @!P4 R2UR UR8, R0 ;  /* 0x000000000008c2ca */ /* 0x000fe200000e0000 */
[----:B------:R-:W-:Y:S01]  /*44f0*/  IMAD.IADD R14, R10, 0x1, R86 ;  /* 0x000000010a0e7824 */ /* 0x000fe200078e0256 */
[----:B------:R-:W-:Y:S01]  /*4500*/  SEL R0, RZ, 0x1, P0 ;  /* 0x00000001ff007807 */ /* 0x000fe20000000000 */
[----:B------:R-:W-:Y:S01]  /*4510*/  IMAD.IADD R15, R11, 0x1, R87 ;  /* 0x000000010b0f7824 */ /* 0x000fe200078e0257 */
[----:B------:R-:W-:Y:S02]  /*4520*/  SEL R28, R28, RZ, P0 ;  /* 0x000000ff1c1c7207 */ /* 0x000fe40000000000 */
[----:B------:R-:W-:Y:S01]  /*4530*/  IMAD.U32 R8, RZ, RZ, UR9 ;  /* 0x00000009ff087e24 */ /* 0x000fe2000f8e00ff */
[----:B------:R-:W-:Y:S01]  /*4540*/  UIADD3 UR9, UPT, UPT, UR13, 0x40, URZ ;  /* 0x000000400d097890 */ /* 0x000fe2000fffe0ff */
[----:B------:R-:W-:Y:S03]  /*4550*/  LOP3.LUT R27, R27, R0, RZ, 0x3c, !PT ;  /* 0x000000001b1b7212 */ /* 0x000fe600078e3cff */
[----:B------:R-:W-:Y:S02]  /*4560*/  @!P4 R2UR UR16, R8 ;  /* 0x000000000810c2ca */ /* 0x000fe400000e0000 */
[----:B------:R-:W-:Y:S01]  /*4570*/  IMAD.U32 R9, RZ, RZ, UR8 ;  /* 0x00000008ff097e24 */ /* 0x000fe2000f8e00ff */
[----:B------:R-:W-:Y:S01]  /*4580*/  @!UP1 UIADD3 UR8, UPT, UPT, UR15, 0x200, URZ ;  /* 0x000002000f089890 */ /* 0x000fe2000fffe0ff */
[----:B------:R-:W-:Y:S01]  /*4590*/  VOTEU.ALL UP1, P4 ;  /* 0x0000000000ff7886 */ /* 0x000fe20002020000 */
[----:B------:R-:W-:Y:S02]  /*45a0*/  UPRMT UR15, UR37, 0x654, UR9 ;  /* 0x00000654250f7896 */ /* 0x000fe40008000009 */
[----:B------:R-:W-:Y:S11]  /*45b0*/  @!P4 R2UR UR17, R9 ;  /* 0x000000000911c2ca */ /* 0x000ff600000e0000 */
[----:B------:R-:W-:Y:S02]  /*45c0*/  @!UPT UIADD3 URZ, UPT, UPT, URZ, URZ, URZ ;  /* 0x000000fffffff290 */ /* 0x000fe4000fffe0ff */
[----:B------:R2:W-:Y:S01]  /*45d0*/  @!UP1 UTMALDG.3D [UR8], [UR16], desc[UR18] ;  /* 0x00001208100095b4 */ /* 0x0005e20008011000 */
[----:B------:R2:W-:Y:S01]  /*45e0*/  @!P4 SYNCS.ARRIVE.TRANS64.RED.A0TR RZ, [UR13+0x40], R25 ;  /* 0x00004019ffffc9a7 */ /* 0x0005e2000830040d */
[----:B------:R-:W-:Y:S04]  /*45f0*/  UIADD3 UR13, UPT, UPT, UR14, 0x1, URZ ;  /* 0x000000010e0d7890 */ /* 0x000fe8000fffe0ff */
[----:B------:R-:W-:Y:S04]  /*4600*/  UISETP.NE.AND UP1, UPT, UR13, 0x3, UPT ;  /* 0x000000030d00788c */ /* 0x000fe8000bf25270 */
[----:B------:R-:W-:Y:S02]  /*4610*/  USEL UR14, URZ, 0x1, UP1 ;  /* 0x00000001ff0e7887 */ /* 0x000fe40008800000 */
[----:B------:R-:W-:Y:S02]  /*4620*/  USEL UR13, UR13, URZ, UP1 ;  /* 0x000000ff0d0d7287 */ /* 0x000fe40008800000 */
[----:B------:R-:W-:Y:S02]  /*4630*/  UPLOP3.LUT UP1, UPT, UPT, UPT, UPT, 0x80, 0x8 ;  /* 0x000000000008789c */ /* 0x000fe40003f2f070 */
[----:B------:R-:W-:Y:S01]  /*4640*/  LOP3.LUT R29, R29, UR14, RZ, 0x3c, !PT ;  /* 0x0000000e1d1d7c12 */ /* 0x000fe2000f8e3cff */
[----:B------:R-:W-:Y:S01]  /*4650*/  SYNCS.ARRIVE.TRANS64.RED.A1T0 RZ, [UR15], RZ ;  /* 0x000000ffffff79a7 */ /* 0x000fe2000810040f */
[----:B------:R-:W-:Y:S07]  /*4660*/  @P3 BRA `(.L_x_76) ;  /* 0xfffffff4001c3947 */ /* 0x000fee000383ffff */
[----:B------:R-:W-:Y:S01]  /*4670*/  UIADD3 UR7, UPT, UPT, UR7, 0x58, URZ ;  /* 0x0000005807077890 */ /* 0x000fe2000fffe0ff */
[----:B------:R-:W-:-:S03]  /*4680*/  SHF.L.U32 R2, R29, 0x1f, RZ ;  /* 0x0000001f1d027819 */ /* 0x000fc600000006ff */
[----:B------:R-:W-:-:S09]  /*4690*/  ULEA UR4, UR13, UR7, 0x3 ;  /* 0x000000070d047291 */ /* 0x000fd2000f8e18ff */
[----:B------:R-:W1:Y:S02]  /*46a0*/  SYNCS.PHASECHK.TRANS64.TRYWAIT P0, [UR4], R2 ;  /* 0x00000002ff0075a7 */ /* 0x000e640008001104 */
[----:B-1----:R-:W-:Y:S05]  /*46b0*/  @!P0 BRA `(.L_x_77) ;  /* 0x0000003400648947 */ /* 0x002fea0003800000 */
.L_x_149:
        /* <DEDUP_REMOVED lines=9> */
.L_x_151:
[----:B------:R-:W-:-:S04]  /*4750*/  UIADD3 UR5, UPT, UPT, UR5, 0x1, URZ ;  /* 0x0000000105057890 */ /* 0x000fc8000fffe0ff */
[----:B------:R-:W-:-:S04]  /*4760*/  UISETP.NE.AND UP0, UPT, UR5, 0x3, UPT ;  /* 0x000000030500788c */ /* 0x000fc8000bf05270 */
[----:B------:R-:W-:Y:S02]  /*4770*/  USEL UR4, URZ, 0x1, UP0 ;  /* 0x00000001ff047887 */ /* 0x000fe40008000000 */
[----:B------:R-:W-:-:S04]  /*4780*/  USEL UR5, UR5, URZ, UP0 ;  /* 0x000000ff05057287 */ /* 0x000fc80008000000 */
[----:B------:R-:W-:Y:S01]  /*4790*/  ULEA UR5, UR5, UR7, 0x3 ;  /* 0x0000000705057291 */ /* 0x000fe2000f8e18ff */
[----:B-1----:R-:W-:-:S04]  /*47a0*/  LOP3.LUT R2, R29, UR4, RZ, 0x3c, !PT ;  /* 0x000000041d027c12 */ /* 0x002fc8000f8e3cff */
[----:B------:R-:W-:Y:S01]  /*47b0*/  SHF.L.U32 R2, R2, 0x1f, RZ ;  /* 0x0000001f02027819 */ /* 0x000fe200000006ff */
[----:B------:R-:W-:-:S07]  /*47c0*/  IMAD.U32 R0, RZ, RZ, UR5 ;  /* 0x00000005ff007e24 */ /* 0x000fce000f8e00ff */
.L_x_79:
[----:B-1----:R1:W3:Y:S02]  /*47d0*/  SYNCS.PHASECHK.TRANS64.TRYWAIT P0, [R0+URZ], R2 ;  /* 0x00000002000075a7 */ /* 0x0022e400080011ff */
[----:B---3--:R-:W-:Y:S05]  /*47e0*/  @!P0 NANOSLEEP.SYNCS 0x989680 ;  /* 0x009896800000895d */ /* 0x008fea0003900000 */
[----:B------:R-:W3:Y:S02]  /*47f0*/  @!P0 SYNCS.PHASECHK.TRANS64 P0, [R0+URZ], R2 ;  /* 0x00000002000085a7 */ /* 0x000ee400080010ff */
[----:B--23--:R-:W-:Y:S05]  /*4800*/  @P0 EXIT ;  /* 0x000000000000094d */ /* 0x00cfea0003800000 */
[----:B------:R-:W-:Y:S05]  /*4810*/  BRA `(.L_x_79) ;  /* 0xfffffffc00ec7947 */ /* 0x000fea000383ffff */
.L_x_67:
[----:B------:R-:W-:-:S06]  /*4820*/  UISETP.GE.AND UP1, UPT, UR8, 0x4, UPT ;  /* 0x000000040800788c */ /* 0x000fcc000bf26270 */
[----:B------:R-:W-:-:S13]  /*4830*/  PLOP3.LUT P0, PT, PT, PT, UP1, 0x80, 0x8 ;  /* 0x000000000008781c */ /* 0x000fda0003f0f018 */
[----:B------:R-:W-:Y:S05]  /*4840*/  @!P0 EXIT ;  /* 0x000000000000894d */ /* 0x000fea0003800000 */
[----:B------:R-:W-:Y:S01]  /*4850*/  BAR.SYNC.DEFER_BLOCKING 0x6, 0xa0 ;  /* 0x0182800000007b1d */ /* 0x000fe20000010000 */
[C---:B------:R-:W-:Y:S01]  /*4860*/  IMAD.SHL.U32 R2, R93.reuse, 0x20, RZ ;  /* 0x000000205d027824 */ /* 0x040fe200078e00ff */
[C---:B------:R-:W-:Y:S01]  /*4870*/  LOP3.LUT R94, R93.reuse, 0x2, RZ, 0xc0, !PT ;  /* 0x000000025d5e7812 */ /* 0x040fe200078ec0ff */
[C---:B------:R-:W-:Y:S01]  /*4880*/  IMAD.SHL.U32 R99, R93.reuse, 0x4, RZ ;  /* 0x000000045d637824 */ /* 0x040fe200078e00ff */
[C---:B------:R-:W-:Y:S01]  /*4890*/  LOP3.LUT R100, R93.reuse, 0x60, RZ, 0xc0, !PT ;  /* 0x000000605d647812 */ /* 0x040fe200078ec0ff */
[C---:B------:R-:W-:Y:S01]  /*48a0*/  IMAD.U32 R46, R93.reuse, 0x10000, RZ ;  /* 0x000100005d2e7824 */ /* 0x040fe200078e00ff */
[----:B------:R-:W-:Y:S02]  /*48b0*/  UMOV UR48, 0x400 ;  /* 0x0000040000307882 */ /* 0x000fe40000000000 */
[----:B------:R-:W1:Y:S01]  /*48c0*/  LDC R91, c[0x0][0x370] ;  /* 0x0000dc00ff5b7b82 */ /* 0x000e620000000800 */
[----:B------:R-:W-:Y:S01]  /*48d0*/  ULEA UR48, UR37, UR48, 0x18 ;  /* 0x0000003025307291 */ /* 0x000fe2000f8ec0ff */
[----:B------:R-:W-:Y:S01]  /*48e0*/  LOP3.LUT R3, R2, 0xc0, RZ, 0xc0, !PT ;  /* 0x000000c002037812 */ /* 0x000fe200078ec0ff */
[----:B------:R-:W-:Y:S01]  /*48f0*/  IMAD.MOV.U32 R45, RZ, RZ, RZ ;  /* 0x000000ffff2d7224 */ /* 0x000fe200078e00ff */
[----:B------:R-:W-:Y:S01]  /*4900*/  LOP3.LUT R93, R93, 0x4, RZ, 0xc0, !PT ;  /* 0x000000045d5d7812 */ /* 0x000fe200078ec0ff */
[----:B------:R-:W-:Y:S01]  /*4910*/  UIADD3 UR52, UPT, UPT, UR48, 0x200, URZ ;  /* 0x0000020030347890 */ /* 0x000fe2000fffe0ff */
[----:B------:R-:W-:-:S02]  /*4920*/  LOP3.LUT R99, R3, 0x18, R99, 0xf8, !PT ;  /* 0x0000001803637812 */ /* 0x000fc400078ef863 */
[----:B------:R-:W-:Y:S01]  /*4930*/  CS2R R96, SRZ ;  /* 0x0000000000607805 */ /* 0x000fe2000001ff00 */
[----:B------:R-:W2:Y:S01]  /*4940*/  LDC R42, c[0x0][0xb0c] ;  /* 0x0002c300ff2a7b82 */ /* 0x000ea20000000800 */
[----:B------:R-:W-:Y:S01]  /*4950*/  LOP3.LUT R46, R46, 0x600000, RZ, 0xc0, !PT ;  /* 0x006000002e2e7812 */ /* 0x000fe200078ec0ff */
[----:B------:R-:W-:Y:S01]  /*4960*/  IMAD.MOV.U32 R103, RZ, RZ, RZ ;  /* 0x000000ffff677224 */ /* 0x000fe200078e00ff */
[----:B------:R-:W-:Y:S01]  /*4970*/  IADD3 R98, PT, PT, -R93, 0x2, RZ ;  /* 0x000000025d627810 */ /* 0x000fe20007ffe1ff */
[----:B------:R-:W-:Y:S01]  /*4980*/  IMAD.MOV R94, RZ, RZ, -R94 ;  /* 0x000000ffff5e7224 */ /* 0x000fe200078e0a5e */
[----:B------:R-:W-:Y:S01]  /*4990*/  LOP3.LUT R99, R99, 0xf20, R2, 0xf8, !PT ;  /* 0x00000f2063637812 */ /* 0x000fe200078ef802 */
[----:B------:R-:W-:Y:S01]  /*49a0*/  IMAD.MOV R93, RZ, RZ, -R93 ;  /* 0x000000ffff5d7224 */ /* 0x000fe200078e0a5d */
[----:B------:R-:W4:Y:S01]  /*49b0*/  LDCU.64 UR54, c[0x0][0x348] ;  /* 0x00006900ff3677ac */ /* 0x000f220008000a00 */
[----:B------:R-:W1:Y:S01]  /*49c0*/  LDC R89, c[0x0][0xb20] ;  /* 0x0002c800ff597b82 */ /* 0x000e620000000800 */
[----:B------:R-:W3:Y:S01]  /*49d0*/  LDS R0, [UR48+0x130] ;  /* 0x00013030ff007984 */ /* 0x000ee20008000800 */
[----:B------:R-:W-:Y:S01]  /*49e0*/  IMAD.SHL.U32 R98, R98, 0x10, RZ ;  /* 0x0000001062627824 */ /* 0x000fe200078e00ff */
[----:B------:R-:W-:Y:S01]  /*49f0*/  LEA R99, R99, UR52, 0x1 ;  /* 0x0000003463637c11 */ /* 0x000fe2000f8e08ff */
[----:B------:R-:W-:Y:S01]  /*4a00*/  UMOV UR51, 0x1 ;  /* 0x0000000100337882 */ /* 0x000fe20000000000 */
[----:B------:R-:W-:Y:S01]  /*4a10*/  UMOV UR56, URZ ;  /* 0x000000ff00387c82 */ /* 0x000fe20008000000 */
[----:B------:R-:W1:Y:S02]  /*4a20*/  LDCU.64 UR38, c[0x0][0x888] ;  /* 0x00011100ff2677ac */ /* 0x000e640008000a00 */
[----:B------:R-:W1:Y:S01]  /*4a30*/  LDC R41, c[0x0][0xb30] ;  /* 0x0002cc00ff297b82 */ /* 0x000e620000000800 */
[----:B------:R-:W1:Y:S01]  /*4a40*/  LDCU.64 UR44, c[0x0][0x890] ;  /* 0x00011200ff2c77ac */ /* 0x000e620008000a00 */
[----:B------:R-:W-:Y:S01]  /*4a50*/  UMOV UR50, URZ ;  /* 0x000000ff00327c82 */ /* 0x000fe20008000000 */
[----:B------:R-:W-:-:S05]  /*4a60*/  UMOV UR49, URZ ;  /* 0x000000ff00317c82 */ /* 0x000fca0008000000 */
[----:B------:R-:W1:Y:S08]  /*4a70*/  LDC.64 R84, c[0x0][0xb10] ;  /* 0x0002c400ff547b82 */ /* 0x000e700000000a00 */
[----:B------:R-:W1:Y:S08]  /*4a80*/  LDC.64 R38, c[0x0][0xb18] ;  /* 0x0002c600ff267b82 */ /* 0x000e700000000a00 */
[----:B------:R-:W1:Y:S08]  /*4a90*/  LDC.64 R36, c[0x0][0xb28] ;  /* 0x0002ca00ff247b82 */ /* 0x000e700000000a00 */
[----:B------:R-:W1:Y:S01]  /*4aa0*/  LDC.64 R82, c[0x0][0x8b0] ;  /* 0x00022c00ff527b82 */ /* 0x000e620000000a00 */
[----:B---3--:R-:W-:-:S07]  /*4ab0*/  IMAD.IADD R46, R0, 0x1, R46 ;  /* 0x00000001002e7824 */ /* 0x008fce00078e022e */
[----:B------:R-:W3:Y:S08]  /*4ac0*/  LDC.64 R80, c[0x0][0x8a8] ;  /* 0x00022a00ff507b82 */ /* 0x000ef00000000a00 */
[----:B--2-4-:R-:W1:Y:S02]  /*4ad0*/  LDC R90, c[0x0][0x374] ;  /* 0x0000dd00ff5a7b82 */ /* 0x014e640000000800 */
.L_x_110:
[C---:B------:R-:W-:Y:S02]  /*4ae0*/  LEA R0, R103.reuse, UR48, 0x3 ;  /* 0x0000003067007c11 */ /* 0x040fe4000f8e18ff */
[----:B------:R-:W-:Y:S02]  /*4af0*/  SHF.L.U32 R2, R96, 0x1f, RZ ;  /* 0x0000001f60027819 */ /* 0x000fe400000006ff */
[----:B------:R-:W-:Y:S02]  /*4b00*/  LEA R16, R103, UR48, 0x4 ;  /* 0x0000003067107c11 */ /* 0x000fe4000f8e20ff */
[----:B------:R-:W2:Y:S02]  /*4b10*/  SYNCS.PHASECHK.TRANS64.TRYWAIT P0, [R0+URZ+0x80], R2 ;  /* 0x00008002000075a7 */ /* 0x000ea400080011ff */
[----:B--2---:R-:W-:Y:S05]  /*4b20*/  @!P0 BRA `(.L_x_80) ;  /* 0x0000003000788947 */ /* 0x004fea0003800000 */
.L_x_152:
[----:B------:R-:W4:Y:S01]  /*4b30*/  LDC.64 R10, c[0x0][0xb10] ;  /* 0x0002c400ff0a7b82 */ /* 0x000f220000000a00 */
[----:B------:R-:W3:Y:S01]  /*4b40*/  LDS.128 R16, [R16+0x110] ;  /* 0x0001100010107984 */ /* 0x000ee20000000c00 */
[----:B-1----:R-:W-:Y:S01]  /*4b50*/  ISETP.NE.AND P1, PT, R41, 0x1, PT ;  /* 0x000000012900780c */ /* 0x002fe20003f25270 */
[----:B--2---:R-:W-:Y:S01]  /*4b60*/  VIADD R0, R0, 0x90 ;  /* 0x0000009000007836 */ /* 0x004fe20000000000 */
[----:B------:R-:W-:Y:S04]  /*4b70*/  ISETP.GE.AND P0, PT, R40, 0x1, PT ;  /* 0x000000012800780c */ /* 0x000fe80003f06270 */
[----:B------:R-:W1:Y:S01]  /*4b80*/  LDC.64 R8, c[0x0][0xb18] ;  /* 0x0002c600ff087b82 */ /* 0x000e620000000a00 */
[----:B------:R-:W-:Y:S01]  /*4b90*/  PRMT R0, RZ, 0x654, R0 ;  /* 0x00000654ff007816 */ /* 0x000fe20000000000 */
[----:B------:R-:W-:Y:S01]  /*4ba0*/  @!PT LDS RZ, [RZ] ;  /* 0x00000000fffff984 */ /* 0x000fe20000000800 */
[----:B------:R-:W-:Y:S01]  /*4bb0*/  @!PT LDS RZ, [RZ] ;  /* 0x00000000fffff984 */ /* 0x000fe20000000800 */
[----:B------:R-:W-:Y:S01]  /*4bc0*/  @!PT LDS RZ, [RZ] ;  /* 0x00000000fffff984 */ /* 0x000fe20000000800 */
[----:B------:R-:W-:Y:S01]  /*4bd0*/  @!PT LDS RZ, [RZ] ;  /* 0x00000000fffff984 */ /* 0x000fe20000000800 */
[----:B------:R2:W-:Y:S06]  /*4be0*/  MEMBAR.ALL.CTA ;  /* 0x0000000000007992 */ /* 0x0005ec0000008000 */
[----:B--2---:R-:W2:Y:S01]  /*4bf0*/  FENCE.VIEW.ASYNC.S ;  /* 0x00000000000073c6 */ /* 0x004ea20000000000 */
[----:B------:R-:W1:Y:S08]  /*4c00*/  @!P1 LDC R12, c[0x0][0xb20] ;  /* 0x0002c800ff0c9b82 */ /* 0x000e700000000800 */
[----:B------:R-:W1:Y:S01]  /*4c10*/  @!P1 LDC R7, c[0x0][0xb0c] ;  /* 0x0002c300ff079b82 */ /* 0x000e620000000800 */
[----:B--2---:R2:W-:Y:S01]  /*4c20*/  SYNCS.ARRIVE.TRANS64.RED.A1T0 RZ, [R0+URZ], RZ ;  /* 0x000000ff00ff79a7 */ /* 0x0045e200081004ff */
[----:B---3--:R-:W-:Y:S04]  /*4c30*/  LOP3.LUT P4, RZ, R18, 0x1, RZ, 0xc0, !PT ;  /* 0x0000000112ff7812 */ /* 0x008fe8000788c0ff */
[----:B------:R-:W-:Y:S09]  /*4c40*/  P2R R101, PR, RZ, 0x10 ;  /* 0x00000010ff657803 */ /* 0x000ff20000000000 */
[----:B------:R-:W-:Y:S02]  /*4c50*/  @P4 MOV R44, R16 ;  /* 0x00000010002c4202 */ /* 0x000fe40000000f00 */
[----:B------:R-:W-:Y:S01]  /*4c60*/  @P4 LOP3.LUT R43, R17, 0xffff, RZ, 0xc0, !PT ;  /* 0x0000ffff112b4812 */ /* 0x000fe200078ec0ff */
[----:B--2-4-:R-:W-:Y:S06]  /*4c70*/  @!P0 BRA `(.L_x_81) ;  /* 0x0000000000a48947 */ /* 0x014fec0003800000 */
[----:B------:R-:W-:Y:S01]  /*4c80*/  IMAD.HI.U32 R0, R90, R39, RZ ;  /* 0x000000275a007227 */ /* 0x000fe200078e00ff */
[----:B------:R-:W-:Y:S02]  /*4c90*/  ISETP.NE.AND P0, PT, R38, 0x1, PT ;  /* 0x000000012600780c */ /* 0x000fe40003f05270 */
[----:B------:R-:W-:Y:S01]  /*4ca0*/  ISETP.NE.AND P2, PT, R40, 0x1, PT ;  /* 0x000000012800780c */ /* 0x000fe20003f45270 */
[----:B------:R-:W-:Y:S01]  /*4cb0*/  IMAD.HI.U32 R4, R91, R84, RZ ;  /* 0x000000545b047227 */ /* 0x000fe200078e00ff */
[----:B------:R-:W-:Y:S02]  /*4cc0*/  SHF.R.U32.HI R0, RZ, R89, R0 ;  /* 0x00000059ff007219 */ /* 0x000fe40000011600 */
[----:B------:R-:W-:Y:S01]  /*4cd0*/  ISETP.NE.AND P3, PT, R42, 0x1, PT ;  /* 0x000000012a00780c */ /* 0x000fe20003f65270 */
[----:B------:R-:W-:Y:S01]  /*4ce0*/  IMAD.HI.U32 R6, R43, R39, RZ ;  /* 0x000000272b067227 */ /* 0x000fe200078e00ff */
[-C--:B------:R-:W-:Y:S02]  /*4cf0*/  SHF.R.U32.HI R4, RZ, R85.reuse, R4 ;  /* 0x00000055ff047219 */ /* 0x080fe40000011604 */
[----:B------:R-:W-:Y:S01]  /*4d00*/  SEL R0, R90, R0, !P0 ;  /* 0x000000005a007207 */ /* 0x000fe20004000000 */
[----:B------:R-:W-:Y:S01]  /*4d10*/  IMAD.HI.U32 R5, R44, R84, RZ ;  /* 0x000000542c057227 */ /* 0x000fe200078e00ff */
[----:B------:R-:W-:Y:S03]  /*4d20*/  SEL R4, R91, R4, !P3 ;  /* 0x000000045b047207 */ /* 0x000fe60005800000 */
[-C--:B------:R-:W-:Y:S01]  /*4d30*/  IMAD.HI.U32 R3, R0, R36.reuse, RZ ;  /* 0x0000002400037227 */ /* 0x080fe200078e00ff */
[----:B------:R-:W-:Y:S03]  /*4d40*/  SHF.R.U32.HI R5, RZ, R85, R5 ;  /* 0x00000055ff057219 */ /* 0x000fe60000011605 */
[----:B------:R-:W-:Y:S01]  /*4d50*/  IMAD.HI.U32 R2, R4, R36, RZ ;  /* 0x0000002404027227 */ /* 0x000fe200078e00ff */
[----:B------:R-:W-:Y:S02]  /*4d60*/  @P2 SHF.R.U32.HI R0, RZ, R37, R3 ;  /* 0x00000025ff002219 */ /* 0x000fe40000011603 */
[----:B------:R-:W-:Y:S02]  /*4d70*/  SHF.R.U32.HI R3, RZ, R89, R6 ;  /* 0x00000059ff037219 */ /* 0x000fe40000011606 */
[----:B------:R-:W-:Y:S01]  /*4d80*/  @P2 SHF.R.U32.HI R4, RZ, R37, R2 ;  /* 0x00000025ff042219 */ /* 0x000fe20000011602 */
[----:B------:R-:W-:Y:S01]  /*4d90*/  IMAD R0, R40, R0, RZ ;  /* 0x0000000028007224 */ /* 0x000fe200078e02ff */
[----:B------:R-:W-:Y:S02]  /*4da0*/  SEL R3, R43, R3, !P0 ;  /* 0x000000032b037207 */ /* 0x000fe40004000000 */
[----:B------:R-:W-:Y:S01]  /*4db0*/  SEL R2, R44, R5, !P3 ;  /* 0x000000052c027207 */ /* 0x000fe20005800000 */
[----:B------:R-:W-:Y:S01]  /*4dc0*/  IMAD R5, R40, R4, RZ ;  /* 0x0000000428057224 */ /* 0x000fe200078e02ff */
[C---:B------:R-:W-:Y:S01]  /*4dd0*/  ISETP.GE.AND P0, PT, R3.reuse, R0, PT ;  /* 0x000000000300720c */ /* 0x040fe20003f06270 */
[C---:B------:R-:W-:Y:S03]  /*4de0*/  IMAD.HI.U32 R0, R3.reuse, R36, RZ ;  /* 0x0000002403007227 */ /* 0x040fe600078e00ff */
[C---:B------:R-:W-:Y:S02]  /*4df0*/  ISETP.GE.OR P0, PT, R2.reuse, R5, P0 ;  /* 0x000000050200720c */ /* 0x040fe40000706670 */
[----:B------:R-:W-:Y:S04]  /*4e00*/  SHF.R.U32.HI R0, RZ, R37, R0 ;  /* 0x00000025ff007219 */ /* 0x000fe80000011600 */
[C---:B------:R-:W-:Y:S05]  /*4e10*/  SEL R6, R3.reuse, R0, !P2 ;  /* 0x0000000003067207 */ /* 0x040fea0005000000 */
        /* <DEDUP_REMOVED lines=14> */
[----:B------:R-:W-:Y:S07]  /*4f00*/  IMAD R43, R3, R38, R43 ;  /* 0x00000026032b7224 */ /* 0x000fee00078e022b */
.L_x_81:
[----:B-1----:R-:W-:Y:S01]  /*4f10*/  @!P1 ISETP.NE.AND P0, PT, R8, 0x1, PT ;  /* 0x000000010800980c */ /* 0x002fe20003f05270 */
[----:B------:R-:W-:Y:S01]  /*4f20*/  @!P1 IMAD.HI.U32 R0, R44, R10, RZ ;  /* 0x0000000a2c009227 */ /* 0x000fe200078e00ff */
[----:B------:R-:W-:Y:S01]  /*4f30*/  @!P1 ISETP.NE.AND P2, PT, R7, 0x1, PT ;  /* 0x000000010700980c */ /* 0x000fe20003f45270 */
[----:B------:R-:W-:Y:S01]  /*4f40*/  ULOP3.LUT UP0, URZ, UR52, 0x1b0, URZ, 0xc0, !UPT ;  /* 0x000001b034ff7892 */ /* 0x000fe2000f80c0ff */
[----:B------:R-:W-:Y:S01]  /*4f50*/  R2UR UR42, R15 ;  /* 0x000000000f2a72ca */ /* 0x000fe200000e0000 */
[----:B------:R-:W-:Y:S01]  /*4f60*/  @!P1 IMAD.HI.U32 R2, R43, R9, RZ ;  /* 0x000000092b029227 */ /* 0x000fe200078e00ff */
[----:B------:R-:W-:Y:S02]  /*4f70*/  @!P1 SHF.R.U32.HI R0, RZ, R11, R0 ;  /* 0x0000000bff009219 */ /* 0x000fe40000011600 */
[----:B------:R-:W-:Y:S01]  /*4f80*/  R2UR UR41, R14 ;  /* 0x000000000e2972ca */ /* 0x000fe200000e0000 */
[----:B------:R-:W-:Y:S01]  /*4f90*/  VIADD R103, R103, 0x1 ;  /* 0x0000000167677836 */ /* 0x000fe20000000000 */
[----:B------:R-:W-:Y:S02]  /*4fa0*/  @!P1 SHF.R.U32.HI R2, RZ, R12, R2 ;  /* 0x0000000cff029219 */ /* 0x000fe40000011602 */
[----:B------:R-:W-:Y:S02]  /*4fb0*/  @!P1 SEL R3, R44, R0, !P2 ;  /* 0x000000002c039207 */ /* 0x000fe40005000000 */
[----:B------:R-:W-:Y:S02]  /*4fc0*/  @!P1 SEL R2, R43, R2, !P0 ;  /* 0x000000022b029207 */ /* 0x000fe40004000000 */
[----:B------:R-:W-:Y:S01]  /*4fd0*/  @P4 SHF.R.U32.HI R95, RZ, 0x10, R17 ;  /* 0x00000010ff5f4819 */ /* 0x000fe20000011611 */
[----:B------:R-:W-:Y:S02]  /*4fe0*/  USHF.L.U32 UR42, UR42, 0x7, URZ ;  /* 0x000000072a2a7899 */ /* 0x000fe400080006ff */
[----:B------:R-:W-:Y:S02]  /*4ff0*/  @!P1 IMAD.IADD R0, R2, 0x1, -R3 ;  /* 0x0000000102009824 */ /* 0x000fe400078e0a03 */
[----:B------:R-:W-:Y:S01]  /*5000*/  @!P1 IMAD.IADD R2, R3, 0x1, -R2 ;  /* 0x0000000103029824 */ /* 0x000fe200078e0a02 */
[----:B------:R-:W-:Y:S01]  /*5010*/  USHF.L.U32 UR41, UR41, 0x6, URZ ;  /* 0x0000000629297899 */ /* 0x000fe200080006ff */
[----:B------:R-:W-:Y:S02]  /*5020*/  @!P1 IMAD R44, R0, R7, R44 ;  /* 0x00000007002c9224 */ /* 0x000fe400078e022c */
[----:B------:R-:W-:Y:S01]  /*5030*/  @!P1 IMAD R43, R2, R8, R43 ;  /* 0x00000008022b9224 */ /* 0x000fe200078e022b */
[----:B------:R-:W-:Y:S08]  /*5040*/  BRA.U !UP0, `(.L_x_82) ;  /* 0x00000001087c7547 */ /* 0x000ff0000b800000 */
[----:B------:R-:W1:Y:S01]  /*5050*/  LDCU.64 UR8, c[0x4][0x80] ;  /* 0x01001000ff0877ac */ /* 0x000e620008000a00 */
[----:B------:R-:W-:Y:S01]  /*5060*/  MOV R2, 0x0 ;  /* 0x0000000000027802 */ /* 0x000fe20000000f00 */
[----:B------:R-:W-:Y:S02]  /*5070*/  HFMA2 R12, -RZ, RZ, 0, 5.9604644775390625e-08 ;  /* 0x00000001ff0c7431 */ /* 0x000fe400000001ff */
[----:B------:R-:W-:Y:S01]  /*5080*/  IMAD.MOV.U32 R8, RZ, RZ, 0x70 ;  /* 0x00000070ff087424 */ /* 0x000fe200078e00ff */
[----:B------:R2:W3:Y:S01]  /*5090*/  LDC.64 R14, c[0x4][R2] ;  /* 0x01000000020e7b82 */ /* 0x0004e20000000a00 */
[----:B------:R-:W4:Y:S01]  /*50a0*/  LDCU.64 UR6, c[0x4][0x88] ;  /* 0x01001100ff0677ac */ /* 0x000f220008000a00 */
[----:B------:R-:W-:Y:S01]  /*50b0*/  IMAD.MOV.U32 R13, RZ, RZ, RZ ;  /* 0x000000ffff0d7224 */ /* 0x000fe200078e00ff */
[----:B------:R-:W2:Y:S01]  /*50c0*/  LDCU.64 UR4, c[0x4][0x8] ;  /* 0x01000100ff0477ac */ /* 0x000ea20008000a00 */
[----:B-1----:R-:W-:Y:S01]  /*50d0*/  MOV R5, UR9 ;  /* 0x0000000900057c02 */ /* 0x002fe20008000f00 */
[----:B------:R-:W-:Y:S01]  /*50e0*/  IMAD.U32 R4, RZ, RZ, UR8 ;  /* 0x00000008ff047e24 */ /* 0x000fe2000f8e00ff */
[----:B----4-:R-:W-:Y:S01]  /*50f0*/  MOV R7, UR7 ;  /* 0x0000000700077c02 */ /* 0x010fe20008000f00 */
[----:B------:R-:W-:Y:S01]  /*5100*/  IMAD.U32 R6, RZ, RZ, UR6 ;  /* 0x00000006ff067e24 */ /* 0x000fe2000f8e00ff */
[----:B--2---:R-:W-:Y:S01]  /*5110*/  MOV R11, UR5 ;  /* 0x00000005000b7c02 */ /* 0x004fe20008000f00 */
[----:B------:R-:W-:Y:S02]  /*5120*/  IMAD.U32 R10, RZ, RZ, UR4 ;  /* 0x00000004ff0a7e24 */ /* 0x000fe4000f8e00ff */
[----:B------:R-:W-:Y:S07]  /*5130*/  LEPC R20, `(.L_x_83) ;  /* 0x000000001014794e */ /* 0x000fee0000000000 */
[----:B---3-5:R-:W-:Y:S05]  /*5140*/  CALL.ABS.NOINC R14 ;  /* 0x000000000e007343 */ /* 0x028fea0003c00000 */
.L_x_83:
[----:B------:R-:W1:Y:S01]  /*5150*/  LDCU.64 UR8, c[0x4][0x80] ;  /* 0x01001000ff0877ac */ /* 0x000e620008000a00 */
[----:B------:R-:W2:Y:S01]  /*5160*/  LDC.64 R2, c[0x4][R2] ;  /* 0x0100000002027b82 */ /* 0x000ea20000000a00 */
[----:B------:R-:W-:Y:S02]  /*5170*/  HFMA2 R12, -RZ, RZ, 0, 5.9604644775390625e-08 ;  /* 0x00000001ff0c7431 */ /* 0x000fe400000001ff */
[----:B------:R-:W-:Y:S02]  /*5180*/  IMAD.MOV.U32 R8, RZ, RZ, 0x70 ;  /* 0x00000070ff087424 */ /* 0x000fe400078e00ff */
[----:B------:R-:W-:Y:S01]  /*5190*/  IMAD.MOV.U32 R13, RZ, RZ, RZ ;  /* 0x000000ffff0d7224 */ /* 0x000fe200078e00ff */
[----:B------:R-:W3:Y:S01]  /*51a0*/  LDCU.64 UR6, c[0x4][0x88] ;  /* 0x01001100ff0677ac */ /* 0x000ee20008000a00 */
[----:B------:R-:W4:Y:S01]  /*51b0*/  LDCU.64 UR4, c[0x4][0x8] ;  /* 0x01000100ff0477ac */ /* 0x000f220008000a00 */
[----:B-1----:R-:W-:Y:S02]  /*51c0*/  MOV R4, UR8 ;  /* 0x0000000800047c02 */ /* 0x002fe40008000f00 */
[----:B------:R-:W-:Y:S02]  /*51d0*/  MOV R5, UR9 ;  /* 0x0000000900057c02 */ /* 0x000fe40008000f00 */
[----:B---3--:R-:W-:Y:S01]  /*51e0*/  MOV R7, UR7 ;  /* 0x0000000700077c02 */ /* 0x008fe20008000f00 */
[----:B------:R-:W-:Y:S01]  /*51f0*/  IMAD.U32 R6, RZ, RZ, UR6 ;  /* 0x00000006ff067e24 */ /* 0x000fe2000f8e00ff */
[----:B----4-:R-:W-:Y:S01]  /*5200*/  MOV R11, UR5 ;  /* 0x00000005000b7c02 */ /* 0x010fe20008000f00 */
[----:B------:R-:W-:Y:S02]  /*5210*/  IMAD.U32 R10, RZ, RZ, UR4 ;  /* 0x00000004ff0a7e24 */ /* 0x000fe4000f8e00ff */
[----:B------:R-:W-:Y:S07]  /*5220*/  LEPC R20, `(.L_x_82) ;  /* 0x000000001014794e */ /* 0x000fee0000000000 */
[----:B--2---:R-:W-:Y:S05]  /*5230*/  CALL.ABS.NOINC R2 ;  /* 0x0000000002007343 */ /* 0x004fea0003c00000 */
.L_x_82:
[----:B------:R-:W-:Y:S01]  /*5240*/  ISETP.NE.U32.AND P4, PT, R82, RZ, PT ;  /* 0x000000ff5200720c */ /* 0x000fe20003f85070 */
[----:B------:R-:W-:Y:S01]  /*5250*/  UISETP.NE.AND UP2, UPT, UR53, URZ, UPT ;  /* 0x000000ff3500728c */ /* 0x000fe2000bf45270 */
[----:B------:R-:W-:Y:S01]  /*5260*/  ISETP.NE.U32.AND P2, PT, RZ, UR38, PT ;  /* 0x00000026ff007c0c */ /* 0x000fe2000bf45070 */
[----:B------:R-:W-:Y:S01]  /*5270*/  UISETP.NE.U32.AND UP1, UPT, UR44, URZ, UPT ;  /* 0x000000ff2c00728c */ /* 0x000fe2000bf25070 */
[----:B------:R-:W-:Y:S01]  /*5280*/  ISETP.NE.AND.EX P4, PT, R83, RZ, PT, P4 ;  /* 0x000000ff5300720c */ /* 0x000fe20003f85340 */
[----:B------:R-:W-:Y:S01]  /*5290*/  UPLOP3.LUT UP0, UPT, UPT, UPT, UPT, 0x40, 0x4 ;  /* 0x000000000004789c */ /* 0x000fe20003f0e870 */
[----:B------:R-:W-:Y:S01]  /*52a0*/  ISETP.NE.AND.EX P2, PT, RZ, UR39, PT, P2 ;  /* 0x00000027ff007c0c */ /* 0x000fe2000bf45320 */
[----:B------:R-:W-:Y:S01]  /*52b0*/  UISETP.NE.AND.EX UP1, UPT, UR45, URZ, UPT, UP1 ;  /* 0x000000ff2d00728c */ /* 0x000fe2000bf25310 */
[----:B------:R-:W-:Y:S04]  /*52c0*/  PLOP3.LUT P1, PT, PT, PT, UP2, 0x80, 0x8 ;  /* 0x000000000008781c */ /* 0x000fe80003f2f028 */
[----:B------:R-:W-:Y:S06]  /*52d0*/  @UP2 UPLOP3.LUT UP0, UPT, UPT, UPT, UP1, 0x80, 0x8 ;  /* 0x000000000008289c */ /* 0x000fec0003f0f010 */
[----:B------:R-:W-:Y:S01]  /*52e0*/  PLOP3.LUT P0, PT, PT, PT, UP0, 0x80, 0x8 ;  /* 0x000000000008781c */ /* 0x000fe20003f0f008 */
[----:B------:R-:W-:Y:S01]  /*52f0*/  @!UPT UIADD3 URZ, UPT, UPT, URZ, URZ, URZ ;  /* 0x000000fffffff290 */ /* 0x000fe2000fffe0ff */
[----:B------:R-:W-:Y:S11]  /*5300*/  BRA.U !UP1, `(.L_x_84) ;  /* 0x0000000109387547 */ /* 0x000ff6000b800000 */
[----:B------:R-:W-:Y:S01]  /*5310*/  UISETP.NE.U32.AND UP0, UPT, UR38, URZ, UPT ;  /* 0x000000ff2600728c */ /* 0x000fe2000bf05070 */
[----:B------:R-:W-:Y:S02]  /*5320*/  HFMA2 R0, -RZ, RZ, 0, 5.9604644775390625e-08 ;  /* 0x00000001ff007431 */ /* 0x000fe400000001ff */
[----:B------:R-:W-:Y:S01]  /*5330*/  IMAD.MOV.U32 R88, RZ, RZ, 0x1 ;  /* 0x00000001ff587424 */ /* 0x000fe200078e00ff */
[----:B------:R-:W-:Y:S06]  /*5340*/  UISETP.NE.AND.EX UP0, UPT, UR39, URZ, UPT, UP0 ;  /* 0x000000ff2700728c */ /* 0x000fec000bf05300 */
[----:B------:R-:W-:Y:S05]  /*5350*/  PLOP3.LUT P3, PT, PT, PT, UP0, 0x80, 0x8 ;  /* 0x000000000008781c */ /* 0x000fea0003f6f008 */
[----:B------:R-:W1:Y:S01]  /*5360*/  @UP0 LDCU.64 UR6, c[0x0][0x888] ;  /* 0x00011100ff0607ac */ /* 0x000e620008000a00 */
[----:B------:R-:W-:Y:S07]  /*5370*/  @UP0 UIMAD UR4, UR36, UR44, URZ ;  /* 0x0000002c240402a4 */ /* 0x000fee000f8e02ff */
[----:B------:R-:W-:Y:S01]  /*5380*/  @!P3 PRMT R88, R0, 0x7610, R88 ;  /* 0x000076100058b816 */ /* 0x000fe20000000058 */
[----:B-1----:R-:W-:Y:S03]  /*5390*/  @UP0 UIMAD.WIDE UR6, UR4, 0x4, UR6 ;  /* 0x00000004040608a5 */ /* 0x002fe6000f8e0206 */
[----:B------:R-:W1:Y:S03]  /*53a0*/  @!UP0 LDCU UR4, c[0x0][0x880] ;  /* 0x00011000ff0487ac */ /* 0x000e660008000800 */
[----:B------:R-:W-:Y:S01]  /*53b0*/  IMAD.U32 R2, RZ, RZ, UR6 ;  /* 0x00000006ff027e24 */ /* 0x000fe2000f8e00ff */
[----:B------:R-:W-:Y:S05]  /*53c0*/  MOV R3, UR7 ;  /* 0x0000000700037c02 */ /* 0x000fea0008000f00 */
[----:B-----5:R2:W5:Y:S02]  /*53d0*/  @P3 LDG.E R49, desc[UR46][R2.64] ;  /* 0x0000002e02313981 */ /* 0x020564000c1e1900 */
[----:B-12---:R-:W-:Y:S02]  /*53e0*/  @!P3 IMAD.U32 R49, RZ, RZ, UR4 ;  /* 0x00000004ff31be24 */ /* 0x006fe4000f8e00ff */
.L_x_84:
[----:B------:R-:W-:Y:S05]  /*53f0*/  @!P4 BRA `(.L_x_85) ;  /* 0x000000000020c947 */ /* 0x000fea0003800000 */
[----:B------:R-:W-:Y:S04]  /*5400*/  ISETP.NE.U32.AND P3, PT, R80, RZ, PT ;  /* 0x000000ff5000720c */ /* 0x000fe80003f65070 */
[----:B------:R-:W-:Y:S11]  /*5410*/  ISETP.NE.AND.EX P3, PT, R81, RZ, PT, P3 ;  /* 0x000000ff5100720c */ /* 0x000ff60003f65330 */
[----:B------:R-:W-:Y:S02]  /*5420*/  @!UPT UIADD3 URZ, UPT, UPT, URZ, URZ, URZ ;  /* 0x000000fffffff290 */ /* 0x000fe4000fffe0ff */
[----:B------:R-:W1:Y:S01]  /*5430*/  @P3 LDC.64 R2, c[0x0][0x8a8] ;  /* 0x00022a00ff023b82 */ /* 0x000e620000000a00 */
[----:B------:R-:W-:Y:S04]  /*5440*/  @P3 IMAD R0, R82, UR36, RZ ;  /* 0x0000002452003c24 */ /* 0x000fe8000f8e02ff */
[----:B-1----:R-:W-:Y:S05]  /*5450*/  @P3 IMAD.WIDE R2, R0, 0x4, R2 ;  /* 0x0000000400023825 */ /* 0x002fea00078e0202 */
[----:B-----5:R1:W5:Y:S02]  /*5460*/  @P3 LDG.E R47, desc[UR46][R2.64] ;  /* 0x0000002e022f3981 */ /* 0x020364000c1e1900 */
[----:B-1----:R-:W2:Y:S02]  /*5470*/  @!P3 LDC R47, c[0x0][0x8a0] ;  /* 0x00022800ff2fbb82 */ /* 0x002ea40000000800 */
.L_x_85:
[----:B-----5:R-:W-:Y:S01]  /*5480*/  FSETP.NEU.AND P3, PT, R49, RZ, PT ;  /* 0x000000ff3100720b */ /* 0x020fe20003f6d000 */
[----:B------:R-:W-:Y:S01]  /*5490*/  ULOP3.LUT UR4, UR51, 0x1, URZ, 0x3c, !UPT ;  /* 0x0000000133047892 */ /* 0x000fe2000f8e3cff */
[----:B------:R-:W-:Y:S01]  /*54a0*/  SEL R4, RZ, 0xffffffff, P2 ;  /* 0xffffffffff047807 */ /* 0x000fe20001000000 */
[----:B------:R-:W-:Y:S01]  /*54b0*/  IMAD.U32 R72, RZ, RZ, UR56 ;  /* 0x00000038ff487e24 */ /* 0x000fe2000f8e00ff */
[----:B------:R-:W-:Y:S01]  /*54c0*/  @P1 LOP3.LUT P2, RZ, R88, 0xff, RZ, 0xc0, !PT ;  /* 0x000000ff58ff1812 */ /* 0x000fe2000784c0ff */
[----:B------:R-:W-:Y:S01]  /*54d0*/  IMAD.SHL.U32 R106, R94, 0x10, RZ ;  /* 0x000000105e6a7824 */ /* 0x000fe200078e00ff */
[----:B------:R-:W-:Y:S01]  /*54e0*/  @P1 SEL R0, RZ, 0xffffffff, P3 ;  /* 0xffffffffff001807 */ /* 0x000fe20001800000 */
[----:B------:R-:W-:Y:S01]  /*54f0*/  IMAD.U32 R107, RZ, RZ, UR4 ;  /* 0x00000004ff6b7e24 */ /* 0x000fe2000f8e00ff */
[----:B------:R-:W-:Y:S01]  /*5500*/  LEA R73, R45, UR48, 0x3 ;  /* 0x000000302d497c11 */ /* 0x000fe2000f8e18ff */
[----:B------:R-:W-:Y:S01]  /*5510*/  IMAD.SHL.U32 R72, R72, 0x2000, RZ ;  /* 0x0000200048487824 */ /* 0x000fe200078e00ff */
[----:B------:R-:W-:Y:S01]  /*5520*/  @P0 SEL R0, R4, R0, !P2 ;  /* 0x0000000004000207 */ /* 0x000fe20005000000 */
[----:B------:R-:W-:Y:S01]  /*5530*/  IMAD.SHL.U32 R105, R93, 0x10, RZ ;  /* 0x000000105d697824 */ /* 0x000fe200078e00ff */
[----:B------:R-:W-:Y:S01]  /*5540*/  PLOP3.LUT P2, PT, PT, PT, UP1, 0x80, 0x8 ;  /* 0x000000000008781c */ /* 0x000fe20003f4f018 */
[----:B------:R-:W-:Y:S01]  /*5550*/  IMAD.IADD R67, R99, 0x1, R72 ;  /* 0x0000000163437824 */ /* 0x000fe200078e0248 */
[----:B------:R-:W-:Y:S01]  /*5560*/  @P1 LOP3.LUT R0, R0, 0x1, RZ, 0xc0, !PT ;  /* 0x0000000100001812 */ /* 0x000fe200078ec0ff */
[----:B------:R-:W-:Y:S01]  /*5570*/  BSSY B1, `(.L_x_86) ;  /* 0x0000039000017945 */ /* 0x000fe20003800000 */
[----:B------:R-:W-:Y:S01]  /*5580*/  LOP3.LUT P4, R102, R88, 0xff, RZ, 0xc0, !PT ;  /* 0x000000ff58667812 */ /* 0x000fe2000788c0ff */
[----:B------:R-:W-:Y:S01]  /*5590*/  IMAD.IADD R66, R67, 0x1, R106 ;  /* 0x0000000143427824 */ /* 0x000fe200078e026a */
[----:B------:R-:W-:Y:S01]  /*55a0*/  ISETP.NE.U32.OR P5, PT, R0, 0x1, !P1 ;  /* 0x000000010000780c */ /* 0x000fe20004fa5470 */
[----:B------:R-:W-:Y:S01]  /*55b0*/  IMAD.U32 R0, RZ, RZ, UR56 ;  /* 0x00000038ff007e24 */ /* 0x000fe2000f8e00ff */
[----:B------:R-:W-:Y:S01]  /*55c0*/  SEL R3, RZ, 0xffffffff, P3 ;  /* 0xffffffffff037807 */ /* 0x000fe20001800000 */
[----:B------:R-:W-:Y:S01]  /*55d0*/  IMAD.MOV.U32 R75, RZ, RZ, 0x1 ;  /* 0x00000001ff4b7424 */ /* 0x000fe200078e00ff */
[----:B------:R-:W-:Y:S01]  /*55e0*/  P2R R104, PR, RZ, 0x20 ;  /* 0x00000020ff687803 */ /* 0x000fe20000000000 */
[----:B------:R-:W-:Y:S01]  /*55f0*/  IMAD R48, R45, 0x40, R46 ;  /* 0x000000402d307824 */ /* 0x000fe200078e022e */
[----:B------:R-:W-:Y:S01]  /*5600*/  LEA R0, R0, UR48, 0x3 ;  /* 0x0000003000007c11 */ /* 0x000fe2000f8e18ff */
[----:B------:R-:W-:Y:S01]  /*5610*/  IMAD.U32 R74, RZ, RZ, UR56 ;  /* 0x00000038ff4a7e24 */ /* 0x000fe2000f8e00ff */
[----:B------:R-:W-:Y:S02]  /*5620*/  @P2 SEL R3, R4, R3, !P4 ;  /* 0x0000000304032207 */ /* 0x000fe40006000000 */
[----:B------:R-:W-:Y:S02]  /*5630*/  CS2R R78, SRZ ;  /* 0x00000000004e7805 */ /* 0x000fe4000001ff00 */
[----:B------:R-:W-:Y:S02]  /*5640*/  CS2R R76, SRZ ;  /* 0x00000000004c7805 */ /* 0x000fe4000001ff00 */
[----:B------:R-:W-:Y:S02]  /*5650*/  CS2R R70, SRZ ;  /* 0x0000000000467805 */ /* 0x000fe4000001ff00 */
[----:B------:R-:W-:Y:S02]  /*5660*/  LOP3.LUT R3, R3, 0x1, RZ, 0xc0, !PT ;  /* 0x0000000103037812 */ /* 0x000fe400078ec0ff */
[----:B------:R-:W-:Y:S02]  /*5670*/  CS2R R68, SRZ ;  /* 0x0000000000447805 */ /* 0x000fe4000001ff00 */
[----:B------:R-:W-:Y:S02]  /*5680*/  @P5 SHF.L.U32 R2, R107, 0x1f, RZ ;  /* 0x0000001f6b025819 */ /* 0x000fe400000006ff */
[----:B------:R-:W-:Y:S02]  /*5690*/  CS2R R62, SRZ ;  /* 0x00000000003e7805 */ /* 0x000fe4000001ff00 */
[----:B------:R-:W-:Y:S02]  /*56a0*/  ISETP.NE.U32.AND P2, PT, R3, 0x1, PT ;  /* 0x000000010300780c */ /* 0x000fe40003f45070 */
[----:B------:R-:W-:Y:S01]  /*56b0*/  CS2R R60, SRZ ;  /* 0x00000000003c7805 */ /* 0x000fe2000001ff00 */
[----:B------:R1:W3:Y:S01]  /*56c0*/  @P5 SYNCS.PHASECHK.TRANS64.TRYWAIT P1, [R0+URZ+0x40], R2 ;  /* 0x00004002000055a7 */ /* 0x0002e200080211ff */
[----:B------:R-:W-:Y:S02]  /*56d0*/  CS2R R58, SRZ ;  /* 0x00000000003a7805 */ /* 0x000fe4000001ff00 */
[----:B------:R-:W-:Y:S02]  /*56e0*/  P2R R108, PR, RZ, 0x4 ;  /* 0x00000004ff6c7803 */ /* 0x000fe40000000000 */
[----:B------:R-:W-:Y:S01]  /*56f0*/  CS2R R56, SRZ ;  /* 0x0000000000387805 */ /* 0x000fe2000001ff00 */
[----:B------:R-:W-:Y:S02]  /*5700*/  IMAD.IADD R65, R67, 0x1, R105 ;  /* 0x0000000143417824 */ /* 0x000fe400078e0269 */
[----:B------:R-:W-:Y:S01]  /*5710*/  IMAD.IADD R64, R98, 0x1, R66 ;  /* 0x0000000162407824 */ /* 0x000fe200078e0242 */
[----:B-1----:R-:W-:Y:S04]  /*5720*/  SHF.L.U32 R2, R97, 0x1f, RZ ;  /* 0x0000001f61027819 */ /* 0x002fe800000006ff */
[----:B------:R1:W4:Y:S01]  /*5730*/  SYNCS.PHASECHK.TRANS64.TRYWAIT P0, [R73+URZ+0xa0], R2 ;  /* 0x0000a002490075a7 */ /* 0x00032200080011ff */
[----:B---3--:R-:W-:Y:S01]  /*5740*/  @P5 SEL R75, RZ, 0x1, !P1 ;  /* 0x00000001ff4b5807 */ /* 0x008fe20004800000 */
[----:B-1----:R-:W-:Y:S06]  /*5750*/  @!P5 BRA `(.L_x_87) ;  /* 0x000000000068d947 */ /* 0x002fec0003800000 */
[----:B------:R-:W-:Y:S01]  /*5760*/  ISETP.NE.AND P1, PT, R75, RZ, PT ;  /* 0x000000ff4b00720c */ /* 0x000fe20003f25270 */
[----:B------:R-:W-:Y:S01]  /*5770*/  BSSY B0, `(.L_x_88) ;  /* 0x000000d000007945 */ /* 0x000fe20003800000 */
[----:B------:R-:W-:Y:S02]  /*5780*/  CS2R R58, SRZ ;  /* 0x00000000003a7805 */ /* 0x000fe4000001ff00 */
[----:B------:R-:W-:Y:S02]  /*5790*/  CS2R R56, SRZ ;  /* 0x0000000000387805 */ /* 0x000fe4000001ff00 */
[----:B------:R-:W-:Y:S02]  /*57a0*/  CS2R R62, SRZ ;  /* 0x00000000003e7805 */ /* 0x000fe4000001ff00 */
[----:B------:R-:W-:Y:S02]  /*57b0*/  CS2R R60, SRZ ;  /* 0x00000000003c7805 */ /* 0x000fe4000001ff00 */
[----:B------:R-:W-:Y:S02]  /*57c0*/  CS2R R70, SRZ ;  /* 0x0000000000467805 */ /* 0x000fe4000001ff00 */
[----:B------:R-:W-:Y:S02]  /*57d0*/  CS2R R68, SRZ ;  /* 0x0000000000447805 */ /* 0x000fe4000001ff00 */
[----:B------:R-:W-:Y:S02]  /*57e0*/  CS2R R78, SRZ ;  /* 0x00000000004e7805 */ /* 0x000fe4000001ff00 */
[----:B------:R-:W-:Y:S01]  /*57f0*/  CS2R R76, SRZ ;  /* 0x00000000004c7805 */ /* 0x000fe2000001ff00 */
[----:B------:R-:W-:Y:S06]  /*5800*/  @P1 BRA `(.L_x_89) ;  /* 0x00000000000c1947 */ /* 0x000fec0003800000 */
[----:B------:R-:W-:Y:S04]  /*5810*/  SHF.L.U32 R3, R107, 0x1f, RZ ;  /* 0x0000001f6b037819 */ /* 0x000fe800000006ff */
[----:B------:R-:W1:Y:S02]  /*5820*/  SYNCS.PHASECHK.TRANS64.TRYWAIT P1, [R0+URZ+0x40], R3 ;  /* 0x00004003000075a7 */ /* 0x000e6400080211ff */
[----:B-1----:R-:W-:Y:S05]  /*5830*/  @!P1 BRA `(.L_x_90) ;  /* 0x0000002400489947 */ /* 0x002fea0003800000 */
.L_x_89:
[----:B------:R-:W-:Y:S05]  /*5840*/  BSYNC B0 ;  /* 0x0000000000007941 */ /* 0x000fea0003800000 */
.L_x_88:
[----:B------:R-:W-:Y:S01]  /*5850*/  ISETP.NE.AND P1, PT, R108, RZ, PT ;  /* 0x000000ff6c00720c */ /* 0x000fe20003f25270 */
[----:B------:R-:W-:Y:S04]  /*5860*/  UIADD3 UR5, UPT, UPT, UR56, 0x1, URZ ;  /* 0x0000000138057890 */ /* 0x000fe8000fffe0ff */
[----:B------:R-:W-:Y:S04]  /*5870*/  UISETP.NE.AND UP0, UPT, UR5, 0x3, UPT ;  /* 0x000000030500788c */ /* 0x000fe8000bf05270 */
[----:B------:R-:W-:Y:S02]  /*5880*/  USEL UR4, URZ, 0x1, UP0 ;  /* 0x00000001ff047887 */ /* 0x000fe40008000000 */
[----:B------:R-:W-:Y:S02]  /*5890*/  USEL UR5, UR5, URZ, UP0 ;  /* 0x000000ff05057287 */ /* 0x000fe40008000000 */
[----:B------:R3:W1:Y:S02]  /*58a0*/  @P1 LDS.128 R56, [R67] ;  /* 0x0000000043381984 */ /* 0x0006640000000c00 */
[----:B------:R-:W-:Y:S02]  /*58b0*/  LOP3.LUT R107, R107, UR4, RZ, 0x3c, !PT ;  /* 0x000000046b6b7c12 */ /* 0x000fe4000f8e3cff */
[----:B------:R3:W1:Y:S01]  /*58c0*/  @P1 LDS.128 R60, [R66+0x10] ;  /* 0x00001000423c1984 */ /* 0x0006620000000c00 */
[----:B------:R-:W-:Y:S03]  /*58d0*/  IMAD.U32 R74, RZ, RZ, UR5 ;  /* 0x00000005ff4a7e24 */ /* 0x000fe6000f8e00ff */
[----:B------:R3:W1:Y:S04]  /*58e0*/  @P1 LDS.128 R68, [R65+0x20] ;  /* 0x0000200041441984 */ /* 0x0006680000000c00 */
[----:B------:R3:W1:Y:S02]  /*58f0*/  @P1 LDS.128 R76, [R64+0x10] ;  /* 0x00001000404c1984 */ /* 0x0006640000000c00 */
.L_x_87:
[----:B------:R-:W-:Y:S05]  /*5900*/  BSYNC B1 ;  /* 0x0000000000017941 */ /* 0x000fea0003800000 */
.L_x_86:
[----:B-1----:R-:W-:Y:S04]  /*5910*/  SHF.R.U32.HI R0, RZ, 0x15, R48 ;  /* 0x00000015ff007819 */ /* 0x002fe80000011630 */
[----:B------:R-:W-:Y:S01]  /*5920*/  LOP3.LUT P1, RZ, R0, 0x3, R92, 0x48, !PT ;  /* 0x0000000300ff7812 */ /* 0x000fe2000782485c */
[----:B------:R-:W-:Y:S01]  /*5930*/  @!UPT UIADD3 URZ, UPT, UPT, URZ, URZ, URZ ;  /* 0x000000fffffff290 */ /* 0x000fe2000fffe0ff */
[----:B----4-:R-:W-:Y:S11]  /*5940*/  @P0 BRA `(.L_x_91) ;  /* 0x0000000000080947 */ /* 0x010ff60003800000 */
[----:B------:R-:W1:Y:S02]  /*5950*/  SYNCS.PHASECHK.TRANS64.TRYWAIT P0, [R73+URZ+0xa0], R2 ;  /* 0x0000a002490075a7 */ /* 0x000e6400080011ff */
[----:B-1----:R-:W-:Y:S05]  /*5960*/  @!P0 BRA `(.L_x_92) ;  /* 0x0000002400108947 */ /* 0x002fea0003800000 */
.L_x_91:
[----:B------:R-:W-:Y:S05]  /*5970*/  @!P1 BRA `(.L_x_93) ;  /* 0x0000000000409947 */ /* 0x000fea0003800000 */
[----:B------:R-:W4:Y:S01]  /*5980*/  LDCU.64 UR8, c[0x4][0x70] ;  /* 0x01000e00ff0877ac */ /* 0x000f220008000a00 */
[----:B------:R-:W-:Y:S01]  /*5990*/  MOV R3, 0x0 ;  /* 0x0000000000037802 */ /* 0x000fe20000000f00 */
[----:B------:R-:W-:Y:S02]  /*59a0*/  HFMA2 R12, -RZ, RZ, 0, 5.9604644775390625e-08 ;  /* 0x00000001ff0c7431 */ /* 0x000fe400000001ff */
[----:B------:R-:W-:Y:S02]  /*59b0*/  IMAD.MOV.U32 R8, RZ, RZ, 0x192 ;  /* 0x00000192ff087424 */ /* 0x000fe400078e00ff */
[----:B------:R-:W-:Y:S01]  /*59c0*/  IMAD.MOV.U32 R13, RZ, RZ, RZ ;  /* 0x000000ffff0d7224 */ /* 0x000fe200078e00ff */
[----:B------:R-:W5:Y:S01]  /*59d0*/  LDCU.64 UR6, c[0x4][0x78] ;  /* 0x01000f00ff0677ac */ /* 0x000f620008000a00 */
[----:B-1----:R-:W1:Y:S01]  /*59e0*/  LDC.64 R2, c[0x4][R3] ;  /* 0x0100000003027b82 */ /* 0x002e620000000a00 */
[----:B------:R-:W2:Y:S01]  /*59f0*/  LDCU.64 UR4, c[0x4][0x10] ;  /* 0x01000200ff0477ac */ /* 0x000ea20008000a00 */
[----:B----4-:R-:W-:Y:S01]  /*5a00*/  MOV R5, UR9 ;  /* 0x0000000900057c02 */ /* 0x010fe20008000f00 */
[----:B------:R-:W-:Y:S01]  /*5a10*/  IMAD.U32 R4, RZ, RZ, UR8 ;  /* 0x00000008ff047e24 */ /* 0x000fe2000f8e00ff */
[----:B-----5:R-:W-:Y:S01]  /*5a20*/  MOV R7, UR7 ;  /* 0x0000000700077c02 */ /* 0x020fe20008000f00 */
[----:B------:R-:W-:Y:S01]  /*5a30*/  IMAD.U32 R6, RZ, RZ, UR6 ;  /* 0x00000006ff067e24 */ /* 0x000fe2000f8e00ff */
[----:B--2---:R-:W-:Y:S01]  /*5a40*/  MOV R11, UR5 ;  /* 0x00000005000b7c02 */ /* 0x004fe20008000f00 */
[----:B------:R-:W-:Y:S02]  /*5a50*/  IMAD.U32 R10, RZ, RZ, UR4 ;  /* 0x00000004ff0a7e24 */ /* 0x000fe4000f8e00ff */
[----:B------:R-:W-:Y:S07]  /*5a60*/  LEPC R20, `(.L_x_93) ;  /* 0x000000001014794e */ /* 0x000fee0000000000 */
[----:B-1-3--:R-:W-:Y:S05]  /*5a70*/  CALL.ABS.NOINC R2 ;  /* 0x0000000002007343 */ /* 0x00afea0003c00000 */
.L_x_93:
[----:B------:R-:W-:Y:S05]  /*5a80*/  WARPSYNC.ALL ;  /* 0x0000000000007948 */ /* 0x000fea0003800000 */
[----:B------:R-:W-:Y:S01]  /*5a90*/  R2UR UR4, R48 ;  /* 0x00000000300472ca */ /* 0x000fe200000e0000 */
[--C-:B------:R-:W-:Y:S01]  /*5aa0*/  HADD2.F32 R50, -RZ, R56.reuse.H0_H0 ;  /* 0x20000038ff327230 */ /* 0x100fe20000004100 */
[----:B------:R-:W-:Y:S01]  /*5ab0*/  ISETP.NE.AND P0, PT, R100, RZ, PT ;  /* 0x000000ff6400720c */ /* 0x000fe20003f05270 */
[----:B------:R-:W-:Y:S01]  /*5ac0*/  HADD2.F32 R51, -RZ, R56.H1_H1 ;  /* 0x30000038ff337230 */ /* 0x000fe20000004100 */
[----:B------:R-:W-:Y:S01]  /*5ad0*/  BSSY.RECONVERGENT B0, `(.L_x_94) ;  /* 0x0000083000007945 */ /* 0x000fe20003800200 */
[--C-:B------:R-:W-:Y:S08]  /*5ae0*/  HADD2.F32 R52, -RZ, R57.reuse.H0_H0 ;  /* 0x20000039ff347230 */ /* 0x100ff00000004100 */
[----:B------:R-:W2:Y:S02]  /*5af0*/  LDTM.x32 R4, tmem[UR4] ;  /* 0x00000004000479ee */ /* 0x000ea400082c0000 */
[C---:B--2---:R-:W-:Y:S01]  /*5b00*/  FMUL R0, R47.reuse, R4 ;  /* 0x000000042f007220 */ /* 0x044fe20000400000 */
[C---:B-1----:R-:W-:Y:S01]  /*5b10*/  FMUL R2, R47.reuse, R5 ;  /* 0x000000052f027220 */ /* 0x042fe20000400000 */
[C---:B------:R-:W-:Y:S01]  /*5b20*/  FMUL R4, R47.reuse, R8 ;  /* 0x000000082f047220 */ /* 0x040fe20000400000 */
[----:B------:R-:W-:Y:S01]  /*5b30*/  FMUL R3, R47, R6 ;  /* 0x000000062f037220 */ /* 0x000fe20000400000 */
[C---:B------:R-:W-:Y:S01]  /*5b40*/  FFMA R0, R49.reuse, R50, R0 ;  /* 0x0000003231007223 */ /* 0x040fe20000000000 */
[----:B------:R-:W-:Y:S01]  /*5b50*/  FFMA R2, R49, R51, R2 ;  /* 0x0000003331027223 */ /* 0x000fe20000000002 */
[C---:B------:R-:W-:Y:S01]  /*5b60*/  FMUL R5, R47.reuse, R9 ;  /* 0x000000092f057220 */ /* 0x040fe20000400000 */
        /* <DEDUP_REMOVED lines=16> */
[----:B------:R-:W-:Y:S02]  /*5c70*/  HADD2.F32 R32, -RZ, R57.H1_H1 ;  /* 0x30000039ff207230 */ /* 0x000fe40000004100 */
[C---:B------:R-:W-:Y:S01]  /*5c80*/  FMUL R26, R47.reuse, R30 ;  /* 0x0000001e2f1a7220 */ /* 0x040fe20000400000 */
[----:B------:R-:W-:Y:S01]  /*5c90*/  FMUL R29, R47, R33 ;  /* 0x000000212f1d7220 */ /* 0x000fe20000400000 */
[--C-:B------:R-:W-:Y:S02]  /*5ca0*/  HADD2.F32 R33, -RZ, R58.reuse.H0_H0 ;  /* 0x2000003aff217230 */ /* 0x100fe40000004100 */
[----:B------:R-:W-:Y:S01]  /*5cb0*/  FFMA R3, R49, R52, R3 ;  /* 0x0000003431037223 */ /* 0x000fe20000000003 */
[C---:B------:R-:W-:Y:S01]  /*5cc0*/  FMUL R7, R47.reuse, R7 ;  /* 0x000000072f077220 */ /* 0x040fe20000400000 */
[----:B------:R-:W-:Y:S01]  /*5cd0*/  FMUL R30, R47, R34 ;  /* 0x000000222f1e7220 */ /* 0x000fe20000400000 */
[----:B------:R-:W-:Y:S01]  /*5ce0*/  HADD2.F32 R34, -RZ, R58.H1_H1 ;  /* 0x3000003aff227230 */ /* 0x000fe20000004100 */
[----:B------:R-:W-:Y:S01]  /*5cf0*/  F2FP.F16.F32.PACK_AB R52, R2, R0 ;  /* 0x000000000234723e */ /* 0x000fe200000000ff */
[--C-:B------:R-:W-:Y:S02]  /*5d00*/  HADD2.F32 R0, -RZ, R59.reuse.H0_H0 ;  /* 0x2000003bff007230 */ /* 0x100fe40000004100 */
[C---:B------:R-:W-:Y:S01]  /*5d10*/  FFMA R7, R49.reuse, R32, R7 ;  /* 0x0000002031077223 */ /* 0x040fe20000000007 */
[----:B------:R-:W-:Y:S02]  /*5d20*/  HADD2.F32 R2, -RZ, R59.H1_H1 ;  /* 0x3000003bff027230 */ /* 0x000fe40000004100 */
[C---:B------:R-:W-:Y:S01]  /*5d30*/  FFMA R4, R49.reuse, R33, R4 ;  /* 0x0000002131047223 */ /* 0x040fe20000000004 */
[C---:B------:R-:W-:Y:S01]  /*5d40*/  FFMA R5, R49.reuse, R34, R5 ;  /* 0x0000002231057223 */ /* 0x040fe20000000005 */
[----:B------:R-:W-:Y:S01]  /*5d50*/  FFMA R6, R49, R0, R6 ;  /* 0x0000000031067223 */ /* 0x000fe20000000006 */
[--C-:B------:R-:W-:Y:S02]  /*5d60*/  HADD2.F32 R0, -RZ, R60.reuse.H0_H0 ;  /* 0x2000003cff007230 */ /* 0x100fe40000004100 */
[----:B------:R-:W-:Y:S01]  /*5d70*/  FMUL R11, R47, R11 ;  /* 0x0000000b2f0b7220 */ /* 0x000fe20000400000 */
[----:B------:R-:W-:Y:S01]  /*5d80*/  F2FP.F16.F32.PACK_AB R53, R7, R3 ;  /* 0x000000030735723e */ /* 0x000fe200000000ff */
[--C-:B------:R-:W-:Y:S02]  /*5d90*/  HADD2.F32 R3, -RZ, R61.reuse.H0_H0 ;  /* 0x2000003dff037230 */ /* 0x100fe40000004100 */
[----:B------:R-:W-:Y:S01]  /*5da0*/  FMUL R15, R47, R15 ;  /* 0x0000000f2f0f7220 */ /* 0x000fe20000400000 */
[C---:B------:R-:W-:Y:S01]  /*5db0*/  FFMA R11, R49.reuse, R2, R11 ;  /* 0x00000002310b7223 */ /* 0x040fe2000000000b */
[----:B------:R-:W-:Y:S02]  /*5dc0*/  HADD2.F32 R2, -RZ, R60.H1_H1 ;  /* 0x3000003cff027230 */ /* 0x000fe40000004100 */
[----:B------:R-:W-:Y:S01]  /*5dd0*/  FFMA R8, R49, R0, R8 ;  /* 0x0000000031087223 */ /* 0x000fe20000000008 */
[----:B------:R-:W-:Y:S02]  /*5de0*/  HADD2.F32 R0, -RZ, R61.H1_H1 ;  /* 0x3000003dff007230 */ /* 0x000fe40000004100 */
[C---:B------:R-:W-:Y:S01]  /*5df0*/  FMUL R19, R47.reuse, R19 ;  /* 0x000000132f137220 */ /* 0x040fe20000400000 */
[----:B------:R-:W-:Y:S01]  /*5e00*/  FMUL R23, R47, R23 ;  /* 0x000000172f177220 */ /* 0x000fe20000400000 */
[C---:B------:R-:W-:Y:S01]  /*5e10*/  FFMA R9, R49.reuse, R2, R9 ;  /* 0x0000000231097223 */ /* 0x040fe20000000009 */
[C---:B------:R-:W-:Y:S01]  /*5e20*/  FFMA R10, R49.reuse, R3, R10 ;  /* 0x00000003310a7223 */ /* 0x040fe2000000000a */
[----:B------:R-:W-:Y:S01]  /*5e30*/  FFMA R15, R49, R0, R15 ;  /* 0x00000000310f7223 */ /* 0x000fe2000000000f */
[--C-:B------:R-:W-:Y:S02]  /*5e40*/  HADD2.F32 R2, -RZ, R62.reuse.H0_H0 ;  /* 0x2000003eff027230 */ /* 0x100fe40000004100 */
[----:B------:R-:W-:Y:S01]  /*5e50*/  FMUL R27, R47, R27 ;  /* 0x0000001b2f1b7220 */ /* 0x000fe20000400000 */
[----:B------:R-:W-:Y:S01]  /*5e60*/  HADD2.F32 R0, -RZ, R62.H1_H1 ;  /* 0x3000003eff007230 */ /* 0x000fe20000004100 */
[----:B------:R-:W-:Y:S01]  /*5e70*/  F2FP.F16.F32.PACK_AB R54, R5, R4 ;  /* 0x000000040536723e */ /* 0x000fe200000000ff */
[--C-:B------:R-:W-:Y:S02]  /*5e80*/  HADD2.F32 R3, -RZ, R63.reuse.H0_H0 ;  /* 0x2000003fff037230 */ /* 0x100fe40000004100 */
[C---:B------:R-:W-:Y:S01]  /*5e90*/  FFMA R12, R49.reuse, R2, R12 ;  /* 0x00000002310c7223 */ /* 0x040fe2000000000c */
[--C-:B------:R-:W-:Y:S02]  /*5ea0*/  HADD2.F32 R2, -RZ, R68.reuse.H0_H0 ;  /* 0x20000044ff027230 */ /* 0x100fe40000004100 */
[C---:B------:R-:W-:Y:S01]  /*5eb0*/  FFMA R13, R49.reuse, R0, R13 ;  /* 0x00000000310d7223 */ /* 0x040fe2000000000d */
[----:B------:R-:W-:Y:S02]  /*5ec0*/  HADD2.F32 R0, -RZ, R63.H1_H1 ;  /* 0x3000003fff007230 */ /* 0x000fe40000004100 */
[----:B------:R-:W-:Y:S01]  /*5ed0*/  FFMA R14, R49, R3, R14 ;  /* 0x00000003310e7223 */ /* 0x000fe2000000000e */
[----:B------:R-:W-:Y:S01]  /*5ee0*/  HADD2.F32 R3, -RZ, R68.H1_H1 ;  /* 0x30000044ff037230 */ /* 0x000fe20000004100 */
[----:B------:R-:W-:Y:S01]  /*5ef0*/  F2FP.F16.F32.PACK_AB R55, R11, R6 ;  /* 0x000000060b37723e */ /* 0x000fe200000000ff */
[----:B------:R-:W-:Y:S01]  /*5f00*/  FMUL R31, R47, R31 ;  /* 0x0000001f2f1f7220 */ /* 0x000fe20000400000 */
[C---:B------:R-:W-:Y:S01]  /*5f10*/  FFMA R19, R49.reuse, R0, R19 ;  /* 0x0000000031137223 */ /* 0x040fe20000000013 */
[--C-:B------:R-:W-:Y:S02]  /*5f20*/  HADD2.F32 R0, -RZ, R69.reuse.H0_H0 ;  /* 0x20000045ff007230 */ /* 0x100fe40000004100 */
[C---:B------:R-:W-:Y:S01]  /*5f30*/  FFMA R16, R49.reuse, R2, R16 ;  /* 0x0000000231107223 */ /* 0x040fe20000000010 */
[----:B------:R1:W-:Y:S01]  /*5f40*/  STS.128 [R67], R52 ;  /* 0x0000003443007388 */ /* 0x0003e20000000c00 */
[C---:B------:R-:W-:Y:S01]  /*5f50*/  FFMA R17, R49.reuse, R3, R17 ;  /* 0x0000000331117223 */ /* 0x040fe20000000011 */
[----:B------:R-:W-:Y:S02]  /*5f60*/  HADD2.F32 R2, -RZ, R69.H1_H1 ;  /* 0x30000045ff027230 */ /* 0x000fe40000004100 */
[----:B------:R-:W-:Y:S01]  /*5f70*/  FFMA R18, R49, R0, R18 ;  /* 0x0000000031127223 */ /* 0x000fe20000000012 */
[--C-:B------:R-:W-:Y:S01]  /*5f80*/  HADD2.F32 R0, -RZ, R70.reuse.H0_H0 ;  /* 0x20000046ff007230 */ /* 0x100fe20000004100 */
[----:B------:R-:W-:Y:S01]  /*5f90*/  F2FP.F16.F32.PACK_AB R8, R9, R8 ;  /* 0x000000080908723e */ /* 0x000fe200000000ff */
[--C-:B------:R-:W-:Y:S02]  /*5fa0*/  HADD2.F32 R3, -RZ, R71.reuse.H0_H0 ;  /* 0x20000047ff037230 */ /* 0x100fe40000004100 */
[C---:B------:R-:W-:Y:S01]  /*5fb0*/  FFMA R23, R49.reuse, R2, R23 ;  /* 0x0000000231177223 */ /* 0x040fe20000000017 */
[----:B------:R-:W-:Y:S02]  /*5fc0*/  HADD2.F32 R2, -RZ, R70.H1_H1 ;  /* 0x30000046ff027230 */ /* 0x000fe40000004100 */
[----:B------:R-:W-:Y:S01]  /*5fd0*/  FFMA R20, R49, R0, R20 ;  /* 0x0000000031147223 */ /* 0x000fe20000000014 */
[----:B------:R-:W-:Y:S01]  /*5fe0*/  HADD2.F32 R0, -RZ, R71.H1_H1 ;  /* 0x30000047ff007230 */ /* 0x000fe20000004100 */
[----:B------:R-:W-:Y:S01]  /*5ff0*/  F2FP.F16.F32.PACK_AB R9, R15, R10 ;  /* 0x0000000a0f09723e */ /* 0x000fe200000000ff */
[----:B------:R-:W-:Y:S02]  /*6000*/  HADD2.F32 R4, -RZ, R79.H0_H0 ;  /* 0x2000004fff047230 */ /* 0x000fe40000004100 */
[C---:B------:R-:W-:Y:S01]  /*6010*/  FFMA R21, R49.reuse, R2, R21 ;  /* 0x0000000231157223 */ /* 0x040fe20000000015 */
[C---:B------:R-:W-:Y:S01]  /*6020*/  FFMA R22, R49.reuse, R3, R22 ;  /* 0x0000000331167223 */ /* 0x040fe20000000016 */
[----:B------:R-:W-:Y:S01]  /*6030*/  FFMA R27, R49, R0, R27 ;  /* 0x00000000311b7223 */ /* 0x000fe2000000001b */
[--C-:B------:R-:W-:Y:S01]  /*6040*/  HADD2.F32 R2, -RZ, R76.reuse.H0_H0 ;  /* 0x2000004cff027230 */ /* 0x100fe20000004100 */
[----:B------:R-:W-:Y:S01]  /*6050*/  F2FP.F16.F32.PACK_AB R10, R13, R12 ;  /* 0x0000000c0d0a723e */ /* 0x000fe200000000ff */
[----:B------:R-:W-:Y:S01]  /*6060*/  HADD2.F32 R0, -RZ, R76.H1_H1 ;  /* 0x3000004cff007230 */ /* 0x000fe20000004100 */
[----:B------:R-:W-:Y:S01]  /*6070*/  F2FP.F16.F32.PACK_AB R11, R19, R14 ;  /* 0x0000000e130b723e */ /* 0x000fe200000000ff */
[--C-:B------:R-:W-:Y:S02]  /*6080*/  HADD2.F32 R3, -RZ, R77.reuse.H0_H0 ;  /* 0x2000004dff037230 */ /* 0x100fe40000004100 */
[C---:B------:R-:W-:Y:S01]  /*6090*/  FFMA R24, R49.reuse, R2, R24 ;  /* 0x0000000231187223 */ /* 0x040fe20000000018 */
[--C-:B------:R-:W-:Y:S02]  /*60a0*/  HADD2.F32 R2, -RZ, R78.reuse.H0_H0 ;  /* 0x2000004eff027230 */ /* 0x100fe40000004100 */
[C---:B------:R-:W-:Y:S01]  /*60b0*/  FFMA R25, R49.reuse, R0, R25 ;  /* 0x0000000031197223 */ /* 0x040fe20000000019 */
[----:B------:R1:W-:Y:S01]  /*60c0*/  STS.128 [R66+0x10], R8 ;  /* 0x0000100842007388 */ /* 0x0003e20000000c00 */
[----:B------:R-:W-:Y:S02]  /*60d0*/  HADD2.F32 R0, -RZ, R77.H1_H1 ;  /* 0x3000004dff007230 */ /* 0x000fe40000004100 */
[----:B------:R-:W-:Y:S01]  /*60e0*/  FFMA R26, R49, R3, R26 ;  /* 0x00000003311a7223 */ /* 0x000fe2000000001a */
[----:B------:R-:W-:Y:S01]  /*60f0*/  HADD2.F32 R3, -RZ, R78.H1_H1 ;  /* 0x3000004eff037230 */ /* 0x000fe20000004100 */
[----:B------:R-:W-:Y:S01]  /*6100*/  F2FP.F16.F32.PACK_AB R16, R17, R16 ;  /* 0x000000101110723e */ /* 0x000fe200000000ff */
[----:B------:R-:W-:Y:S01]  /*6110*/  HADD2.F32 R5, -RZ, R79.H1_H1 ;  /* 0x3000004fff057230 */ /* 0x000fe20000004100 */
[----:B------:R-:W-:Y:S01]  /*6120*/  F2FP.F16.F32.PACK_AB R17, R23, R18 ;  /* 0x000000121711723e */ /* 0x000fe200000000ff */
[----:B------:R-:W-:Y:S01]  /*6130*/  FFMA R31, R49, R0, R31 ;  /* 0x00000000311f7223 */ /* 0x000fe2000000001f */
[----:B------:R-:W-:Y:S01]  /*6140*/  FMUL R35, R47, R35 ;  /* 0x000000232f237220 */ /* 0x000fe20000400000 */
[----:B------:R-:W-:Y:S01]  /*6150*/  F2FP.F16.F32.PACK_AB R18, R21, R20 ;  /* 0x000000141512723e */ /* 0x000fe200000000ff */
[----:B------:R-:W-:Y:S01]  /*6160*/  FFMA R28, R49, R2, R28 ;  /* 0x00000002311c7223 */ /* 0x000fe2000000001c */
[----:B------:R-:W-:Y:S01]  /*6170*/  F2FP.F16.F32.PACK_AB R19, R27, R22 ;  /* 0x000000161b13723e */ /* 0x000fe200000000ff */
[C---:B------:R-:W-:Y:S01]  /*6180*/  FFMA R29, R49.reuse, R3, R29 ;  /* 0x00000003311d7223 */ /* 0x040fe2000000001d */
[C---:B------:R-:W-:Y:S01]  /*6190*/  FFMA R30, R49.reuse, R4, R30 ;  /* 0x00000004311e7223 */ /* 0x040fe2000000001e */
[----:B------:R-:W-:Y:S01]  /*61a0*/  FFMA R35, R49, R5, R35 ;  /* 0x0000000531237223 */ /* 0x000fe20000000023 */
[----:B------:R-:W-:Y:S01]  /*61b0*/  F2FP.F16.F32.PACK_AB R24, R25, R24 ;  /* 0x000000181918723e */ /* 0x000fe200000000ff */
[----:B------:R1:W-:Y:S01]  /*61c0*/  STS.128 [R65+0x20], R16 ;  /* 0x0000201041007388 */ /* 0x0003e20000000c00 */
[----:B------:R-:W-:Y:S02]  /*61d0*/  F2FP.F16.F32.PACK_AB R25, R31, R26 ;  /* 0x0000001a1f19723e */ /* 0x000fe400000000ff */
[----:B------:R-:W-:Y:S02]  /*61e0*/  F2FP.F16.F32.PACK_AB R26, R29, R28 ;  /* 0x0000001c1d1a723e */ /* 0x000fe400000000ff */
[----:B------:R-:W-:Y:S05]  /*61f0*/  F2FP.F16.F32.PACK_AB R27, R35, R30 ;  /* 0x0000001e231b723e */ /* 0x000fea00000000ff */
[----:B------:R1:W-:Y:S01]  /*6200*/  STS.128 [R64+0x10], R24 ;  /* 0x0000101840007388 */ /* 0x0003e20000000c00 */
[----:B------:R-:W-:Y:S01]  /*6210*/  @!PT LDS RZ, [RZ] ;  /* 0x00000000fffff984 */ /* 0x000fe20000000800 */
[----:B------:R-:W-:Y:S01]  /*6220*/  @!PT LDS RZ, [RZ] ;  /* 0x00000000fffff984 */ /* 0x000fe20000000800 */
[----:B------:R-:W-:Y:S01]  /*6230*/  @!PT LDS RZ, [RZ] ;  /* 0x00000000fffff984 */ /* 0x000fe20000000800 */
[----:B------:R-:W-:Y:S01]  /*6240*/  @!PT LDS RZ, [RZ] ;  /* 0x00000000fffff984 */ /* 0x000fe20000000800 */
[----:B------:R2:W-:Y:S07]  /*6250*/  MEMBAR.ALL.CTA ;  /* 0x0000000000007992 */ /* 0x0005ee0000008000 */
[----:B--2---:R-:W2:Y:S02]  /*6260*/  FENCE.VIEW.ASYNC.S ;  /* 0x00000000000073c6 */ /* 0x004ea40000000000 */
[----:B--2---:R-:W-:Y:S06]  /*6270*/  BAR.SYNC.DEFER_BLOCKING 0x1, 0x80 ;  /* 0x0042000000007b1d */ /* 0x004fec0000010000 */
[----:B------:R-:W-:Y:S05]  /*6280*/  @P0 BRA `(.L_x_95) ;  /* 0x00000000001c0947 */ /* 0x000fea0003800000 */
[----:B------:R-:W-:Y:S01]  /*6290*/  R2UR UR4, R72 ;  /* 0x00000000480472ca */ /* 0x000fe200000e0000 */
[----:B------:R-:W-:Y:S01]  /*62a0*/  UIADD3 UR6, UP0, UPT, UR54, 0x680, URZ ;  /* 0x0000068036067890 */ /* 0x000fe2000ff1e0ff */
[----:B------:R-:W-:Y:S03]  /*62b0*/  UMOV UR43, UR36 ;  /* 0x00000024002b7c82 */ /* 0x000fe60008000000 */
[----:B------:R-:W-:Y:S08]  /*62c0*/  UIADD3.X UR7, UPT, UPT, URZ, UR55, URZ, UP0, !UPT ;  /* 0x00000037ff077290 */ /* 0x000ff000087fe4ff */
[----:B------:R-:W-:Y:S09]  /*62d0*/  UIADD3 UR40, UPT, UPT, UR48, 0x200, UR4 ;  /* 0x0000020030287890 */ /* 0x000ff2000fffe004 */
[----:B------:R2:W-:Y:S02]  /*62e0*/  UTMASTG.3D [UR40], [UR6] ;  /* 0x00000028060073b5 */ /* 0x0005e40008010000 */
[----:B--2---:R0:W-:Y:S02]  /*62f0*/  UTMACMDFLUSH ;  /* 0x00000000000079b7 */ /* 0x0041e40000000000 */
.L_x_95:
[----:B------:R-:W-:Y:S05]  /*6300*/  BSYNC.RECONVERGENT B0 ;  /* 0x0000000000007941 */ /* 0x000fea0003800200 */
.L_x_94:
[----:B------:R-:W-:Y:S01]  /*6310*/  UIADD3 UR40, UPT, UPT, UR56, 0x1, URZ ;  /* 0x0000000138287890 */ /* 0x000fe2000fffe0ff */
[----:B------:R-:W-:Y:S03]  /*6320*/  BSSY.RECONVERGENT B0, `(.L_x_96) ;  /* 0x0000005000007945 */ /* 0x000fe60003800200 */
[----:B------:R-:W-:Y:S04]  /*6330*/  UISETP.NE.AND UP0, UPT, UR40, 0x3, UPT ;  /* 0x000000032800788c */ /* 0x000fe8000bf05270 */
[----:B------:R-:W-:Y:S01]  /*6340*/  USEL UR43, UR40, URZ, UP0 ;  /* 0x000000ff282b7287 */ /* 0x000fe20008000000 */
[----:B------:R-:W-:Y:S11]  /*6350*/  @P0 BRA `(.L_x_97) ;  /* 0x0000000000040947 */ /* 0x000ff60003800000 */
[----:B------:R-:W-:Y:S04]  /*6360*/  DEPBAR.LE SB0, 0x1 ;  /* 0x000080400000791a */ /* 0x000fe80000000000 */
.L_x_97:
[----:B------:R-:W-:Y:S05]  /*6370*/  BSYNC.RECONVERGENT B0 ;  /* 0x0000000000007941 */ /* 0x000fea0003800200 */
.L_x_96:
[----:B------:R-:W-:Y:S01]  /*6380*/  BAR.SYNC.DEFER_BLOCKING 0x1, 0x80 ;  /* 0x0042000000007b1d */ /* 0x000fe20000010000 */
[----:B------:R-:W-:Y:S01]  /*6390*/  ISETP.NE.AND P1, PT, R104, RZ, PT ;  /* 0x000000ff6800720c */ /* 0x000fe20003f25270 */
[----:B------:R-:W-:Y:S01]  /*63a0*/  UISETP.NE.AND UP0, UPT, UR50, URZ, UPT ;  /* 0x000000ff3200728c */ /* 0x000fe2000bf05270 */
[----:B------:R-:W-:Y:S11]  /*63b0*/  LEA R2, R74, UR48, 0x3 ;  /* 0x000000304a027c11 */ /* 0x000ff6000f8e18ff */
[----:B------:R-:W-:Y:S01]  /*63c0*/  @P1 SHF.L.U32 R3, R107, 0x1f, RZ ;  /* 0x0000001f6b031819 */ /* 0x000fe200000006ff */
[----:B------:R-:W-:Y:S06]  /*63d0*/  BRA.U !UP0, `(.L_x_98) ;  /* 0x0000000108247547 */ /* 0x000fec000b800000 */
[----:B------:R-:W-:Y:S01]  /*63e0*/  IMAD.U32 R4, RZ, RZ, UR49 ;  /* 0x00000031ff047e24 */ /* 0x000fe2000f8e00ff */
[----:B------:R-:W-:Y:S01]  /*63f0*/  MOV R0, UR37 ;  /* 0x0000002500007c02 */ /* 0x000fe20008000f00 */
[----:B------:R-:W-:Y:S03]  /*6400*/  UIADD3 UR49, UPT, UPT, UR49, 0x1, URZ ;  /* 0x0000000131317890 */ /* 0x000fe6000fffe0ff */
[----:B------:R-:W-:Y:S01]  /*6410*/  @P1 LEA R4, R4, UR48, 0x3 ;  /* 0x0000003004041c11 */ /* 0x000fe2000f8e18ff */
[----:B------:R-:W-:Y:S04]  /*6420*/  UISETP.NE.AND UP0, UPT, UR49, 0x3, UPT ;  /* 0x000000033100788c */ /* 0x000fe8000bf05270 */
[----:B------:R-:W-:Y:S01]  /*6430*/  @P1 VIADD R4, R4, 0x58 ;  /* 0x0000005804041836 */ /* 0x000fe20000000000 */
[----:B------:R-:W-:Y:S04]  /*6440*/  USEL UR49, UR49, URZ, UP0 ;  /* 0x000000ff31317287 */ /* 0x000fe80008000000 */
[----:B------:R-:W-:Y:S04]  /*6450*/  @P1 PRMT R0, R0, 0x654, R4 ;  /* 0x0000065400001816 */ /* 0x000fe80000000004 */
[----:B------:R2:W-:Y:S04]  /*6460*/  @P1 SYNCS.ARRIVE.TRANS64.RED.A1T0 RZ, [R0+URZ], RZ ;  /* 0x000000ff00ff19a7 */ /* 0x0005e800081004ff */
.L_x_98:
[----:B------:R-:W4:Y:S01]  /*6470*/  @P1 SYNCS.PHASECHK.TRANS64.TRYWAIT P0, [R2+URZ+0x40], R3 ;  /* 0x00004003020015a7 */ /* 0x000f2200080011ff */
[----:B------:R-:W-:Y:S01]  /*6480*/  BSSY B1, `(.L_x_99) ;  /* 0x0000015000017945 */ /* 0x000fe20003800000 */
[----:B----4-:R-:W-:Y:S03]  /*6490*/  @P1 SEL R75, RZ, 0x1, !P0 ;  /* 0x00000001ff4b1807 */ /* 0x010fe60004000000 */
[----:B------:R-:W-:Y:S05]  /*64a0*/  @!P1 BRA `(.L_x_100) ;  /* 0x0000000000489947 */ /* 0x000fea0003800000 */
[----:B------:R-:W-:Y:S01]  /*64b0*/  ISETP.NE.AND P1, PT, R108, RZ, PT ;  /* 0x000000ff6c00720c */ /* 0x000fe20003f25270 */
[----:B------:R-:W-:Y:S01]  /*64c0*/  BSSY B0, `(.L_x_101) ;  /* 0x000000a000007945 */ /* 0x000fe20003800000 */
[----:B------:R-:W-:Y:S11]  /*64d0*/  ISETP.NE.AND P0, PT, R75, RZ, PT ;  /* 0x000000ff4b00720c */ /* 0x000ff60003f05270 */
[----:B------:R-:W-:Y:S04]  /*64e0*/  @P1 IMAD R74, R74, 0x2000, R99 ;  /* 0x000020004a4a1824 */ /* 0x000fe800078e0263 */
[----:B------:R-:W-:Y:S01]  /*64f0*/  @P1 IMAD.IADD R4, R106, 0x1, R74 ;  /* 0x000000016a041824 */ /* 0x000fe200078e024a */
[----:B------:R-:W-:Y:S03]  /*6500*/  @P1 IADD3 R3, PT, PT, R105, R74, RZ ;  /* 0x0000004a69031210 */ /* 0x000fe60007ffe0ff */
[----:B--2---:R-:W-:Y:S01]  /*6510*/  @P1 IMAD.IADD R0, R98, 0x1, R4 ;  /* 0x0000000162001824 */ /* 0x004fe200078e0204 */
[----:B------:R-:W-:Y:S06]  /*6520*/  @P0 BRA `(.L_x_102) ;  /* 0x00000000000c0947 */ /* 0x000fec0003800000 */
[----:B------:R-:W-:Y:S04]  /*6530*/  SHF.L.U32 R107, R107, 0x1f, RZ ;  /* 0x0000001f6b6b7819 */ /* 0x000fe800000006ff */
[----:B------:R-:W2:Y:S02]  /*6540*/  SYNCS.PHASECHK.TRANS64.TRYWAIT P0, [R2+URZ+0x40], R107 ;  /* 0x0000406b020075a7 */ /* 0x000ea400080011ff */
[----:B--2---:R-:W-:Y:S05]  /*6550*/  @!P0 BRA `(.L_x_103) ;  /* 0x0000001800288947 */ /* 0x004fea0003800000 */
.L_x_102:
[----:B------:R-:W-:Y:S05]  /*6560*/  BSYNC B0 ;  /* 0x0000000000007941 */ /* 0x000fea0003800000 */
.L_x_101:
[----:B------:R-:W-:Y:S11]  /*6570*/  ISETP.NE.AND P0, PT, R108, RZ, PT ;  /* 0x000000ff6c00720c */ /* 0x000ff60003f05270 */
[----:B------:R-:W-:Y:S02]  /*6580*/  @!UPT UIADD3 URZ, UPT, UPT, URZ, URZ, URZ ;  /* 0x000000fffffff290 */ /* 0x000fe4000fffe0ff */
[----:B------:R4:W1:Y:S04]  /*6590*/  @P0 LDS.128 R56, [R74] ;  /* 0x000000004a380984 */ /* 0x0008680000000c00 */
[----:B------:R4:W1:Y:S04]  /*65a0*/  @P0 LDS.128 R68, [R3+0x20] ;  /* 0x0000200003440984 */ /* 0x0008680000000c00 */
[----:B------:R4:W1:Y:S04]  /*65b0*/  @P0 LDS.128 R60, [R4+0x10] ;  /* 0x00001000043c0984 */ /* 0x0008680000000c00 */
[----:B------:R4:W1:Y:S02]  /*65c0*/  @P0 LDS.128 R76, [R0+0x10] ;  /* 0x00001000004c0984 */ /* 0x0008640000000c00 */
.L_x_100:
[----:B------:R-:W-:Y:S05]  /*65d0*/  BSYNC B1 ;  /* 0x0000000000017941 */ /* 0x000fea0003800000 */
.L_x_99:
[----:B--2-4-:R-:W-:Y:S05]  /*65e0*/  VIADD R0, R48, 0x20 ;  /* 0x0000002030007836 */ /* 0x014fea0000000000 */
[----:B------:R-:W-:Y:S04]  /*65f0*/  SHF.R.U32.HI R0, RZ, 0x15, R0 ;  /* 0x00000015ff007819 */ /* 0x000fe80000011600 */
[----:B------:R-:W-:Y:S11]  /*6600*/  LOP3.LUT P0, RZ, R0, 0x3, R92, 0x48, !PT ;  /* 0x0000000300ff7812 */ /* 0x000ff6000780485c */
[----:B------:R-:W-:Y:S02]  /*6610*/  @!UPT UIADD3 URZ, UPT, UPT, URZ, URZ, URZ ;  /* 0x000000fffffff290 */ /* 0x000fe4000fffe0ff */
[----:B------:R-:W-:Y:S05]  /*6620*/  @!P0 BRA `(.L_x_104) ;  /* 0x0000000000408947 */ /* 0x000fea0003800000 */
[----:B------:R-:W2:Y:S01]  /*6630*/  LDCU.64 UR8, c[0x4][0x70] ;  /* 0x01000e00ff0877ac */ /* 0x000ea20008000a00 */
[----:B------:R-:W-:Y:S01]  /*6640*/  MOV R3, 0x0 ;  /* 0x0000000000037802 */ /* 0x000fe20000000f00 */
[----:B------:R-:W-:Y:S02]  /*6650*/  HFMA2 R12, -RZ, RZ, 0, 5.9604644775390625e-08 ;  /* 0x00000001ff0c7431 */ /* 0x000fe400000001ff */
[----:B-1----:R-:W-:Y:S02]  /*6660*/  IMAD.MOV.U32 R8, RZ, RZ, 0x192 ;  /* 0x00000192ff087424 */ /* 0x002fe400078e00ff */
[----:B------:R-:W-:Y:S01]  /*6670*/  IMAD.MOV.U32 R13, RZ, RZ, RZ ;  /* 0x000000ffff0d7224 */ /* 0x000fe200078e00ff */
[----:B------:R-:W1:Y:S01]  /*6680*/  LDCU.64 UR6, c[0x4][0x78] ;  /* 0x01000f00ff0677ac */ /* 0x000e620008000a00 */
[----:B------:R-:W4:Y:S01]  /*6690*/  LDC.64 R2, c[0x4][R3] ;  /* 0x0100000003027b82 */ /* 0x000f220000000a00 */
[----:B------:R-:W5:Y:S01]  /*66a0*/  LDCU.64 UR4, c[0x4][0x10] ;  /* 0x01000200ff0477ac */ /* 0x000f620008000a00 */
[----:B--2---:R-:W-:Y:S01]  /*66b0*/  MOV R5, UR9 ;  /* 0x0000000900057c02 */ /* 0x004fe20008000f00 */
[----:B------:R-:W-:Y:S01]  /*66c0*/  IMAD.U32 R4, RZ, RZ, UR8 ;  /* 0x00000008ff047e24 */ /* 0x000fe2000f8e00ff */
[----:B-1----:R-:W-:Y:S01]  /*66d0*/  MOV R7, UR7 ;  /* 0x0000000700077c02 */ /* 0x002fe20008000f00 */
[----:B------:R-:W-:Y:S01]  /*66e0*/  IMAD.U32 R6, RZ, RZ, UR6 ;  /* 0x00000006ff067e24 */ /* 0x000fe2000f8e00ff */
[----:B-----5:R-:W-:Y:S01]  /*66f0*/  MOV R11, UR5 ;  /* 0x00000005000b7c02 */ /* 0x020fe20008000f00 */
[----:B------:R-:W-:Y:S02]  /*6700*/  IMAD.U32 R10, RZ, RZ, UR4 ;  /* 0x00000004ff0a7e24 */ /* 0x000fe4000f8e00ff */
[----:B------:R-:W-:Y:S07]  /*6710*/  LEPC R20, `(.L_x_104) ;  /* 0x000000001014794e */ /* 0x000fee0000000000 */
[----:B---34-:R-:W-:Y:S05]  /*6720*/  CALL.ABS.NOINC R2 ;  /* 0x0000000002007343 */ /* 0x018fea0003c00000 */
.L_x_104:
[----:B------:R-:W-:Y:S01]  /*6730*/  ISETP.NE.AND P0, PT, R100, RZ, PT ;  /* 0x000000ff6400720c */ /* 0x000fe20003f05270 */
[----:B------:R-:W-:Y:S05]  /*6740*/  WARPSYNC.ALL ;  /* 0x0000000000007948 */ /* 0x000fea0003800000 */
[----:B------:R-:W-:Y:S01]  /*6750*/  R2UR UR4, R48 ;  /* 0x00000000300472ca */ /* 0x000fe200000e0000 */
[--C-:B-1----:R-:W-:Y:S01]  /*6760*/  HADD2.F32 R0, -RZ, R56.reuse.H0_H0 ;  /* 0x20000038ff007230 */ /* 0x102fe20000004100 */
[----:B------:R-:W-:Y:S01]  /*6770*/  R2UR UR5, R73 ;  /* 0x00000000490572ca */ /* 0x000fe200000e0000 */
[----:B------:R-:W-:Y:S01]  /*6780*/  HADD2.F32 R2, -RZ, R56.H1_H1 ;  /* 0x30000038ff027230 */ /* 0x000fe20000004100 */
[----:B------:R-:W-:Y:S01]  /*6790*/  USHF.L.U32 UR8, UR43, 0xd, URZ ;  /* 0x0000000d2b087899 */ /* 0x000fe200080006ff */
[--C-:B------:R-:W-:Y:S01]  /*67a0*/  HADD2.F32 R3, -RZ, R57.reuse.H0_H0 ;  /* 0x20000039ff037230 */ /* 0x100fe20000004100 */
[----:B------:R-:W-:Y:S01]  /*67b0*/  BSSY.RECONVERGENT B0, `(.L_x_105) ;  /* 0x000008b000007945 */ /* 0x000fe20003800200 */
[----:B------:R-:W-:Y:S02]  /*67c0*/  HADD2.F32 R48, -RZ, R57.H1_H1 ;  /* 0x30000039ff307230 */ /* 0x000fe40000004100 */
[--C-:B------:R-:W-:Y:S02]  /*67d0*/  HADD2.F32 R50, -RZ, R58.reuse.H0_H0 ;  /* 0x2000003aff327230 */ /* 0x100fe40000004100 */
[----:B------:R-:W-:Y:S02]  /*67e0*/  HADD2.F32 R51, -RZ, R58.H1_H1 ;  /* 0x3000003aff337230 */ /* 0x000fe40000004100 */
[----:B------:R-:W1:Y:S01]  /*67f0*/  LDTM.x32 R4, tmem[UR4+0x20] ;  /* 0x00002004000479ee */ /* 0x000e6200082c0000 */
[----:B------:R-:W-:Y:S01]  /*6800*/  NOP ;  /* 0x0000000000007918 */ /* 0x000fe20000000000 */
[----:B------:R-:W-:Y:S01]  /*6810*/  UIADD3 UR5, UPT, UPT, UR5, 0xc0, URZ ;  /* 0x000000c005057890 */ /* 0x000fe2000fffe0ff */
[--C-:B------:R-:W-:Y:S02]  /*6820*/  HADD2.F32 R52, -RZ, R59.reuse.H0_H0 ;  /* 0x2000003bff347230 */ /* 0x100fe40000004100 */
[----:B------:R-:W-:Y:S01]  /*6830*/  HADD2.F32 R53, -RZ, R59.H1_H1 ;  /* 0x3000003bff357230 */ /* 0x000fe20000004100 */
[----:B------:R-:W-:Y:S01]  /*6840*/  UPRMT UR5, UR37, 0x654, UR5 ;  /* 0x0000065425057896 */ /* 0x000fe20008000005 */
[--C-:B------:R-:W-:Y:S02]  /*6850*/  HADD2.F32 R54, -RZ, R60.reuse.H0_H0 ;  /* 0x2000003cff367230 */ /* 0x100fe40000004100 */
[----:B------:R-:W-:Y:S02]  /*6860*/  HADD2.F32 R55, -RZ, R60.H1_H1 ;  /* 0x3000003cff377230 */ /* 0x000fe40000004100 */
[--C-:B------:R-:W-:Y:S02]  /*6870*/  HADD2.F32 R56, -RZ, R61.reuse.H0_H0 ;  /* 0x2000003dff387230 */ /* 0x100fe40000004100 */
[----:B------:R-:W-:Y:S02]  /*6880*/  HADD2.F32 R57, -RZ, R61.H1_H1 ;  /* 0x3000003dff397230 */ /* 0x000fe40000004100 */
[----:B-1----:R-:W-:Y:S01]  /*6890*/  SYNCS.ARRIVE.TRANS64.RED.A1T0 RZ, [UR5], RZ ;  /* 0x000000ffffff79a7 */ /* 0x002fe20008100405 */
[--C-:B------:R-:W-:Y:S02]  /*68a0*/  HADD2.F32 R58, -RZ, R62.reuse.H0_H0 ;  /* 0x2000003eff3a7230 */ /* 0x100fe40000004100 */
[----:B------:R-:W-:Y:S02]  /*68b0*/  HADD2.F32 R59, -RZ, R62.H1_H1 ;  /* 0x3000003eff3b7230 */ /* 0x000fe40000004100 */
[--C-:B------:R-:W-:Y:S02]  /*68c0*/  HADD2.F32 R60, -RZ, R63.reuse.H0_H0 ;  /* 0x2000003fff3c7230 */ /* 0x100fe40000004100 */
[----:B------:R-:W-:Y:S02]  /*68d0*/  HADD2.F32 R61, -RZ, R63.H1_H1 ;  /* 0x3000003fff3d7230 */ /* 0x000fe40000004100 */
[C---:B------:R-:W-:Y:S01]  /*68e0*/  FMUL R4, R47.reuse, R4 ;  /* 0x000000042f047220 */ /* 0x040fe20000400000 */
[C---:B------:R-:W-:Y:S01]  /*68f0*/  FMUL R5, R47.reuse, R5 ;  /* 0x000000052f057220 */ /* 0x040fe20000400000 */
[C---:B------:R-:W-:Y:S01]  /*6900*/  FMUL R6, R47.reuse, R6 ;  /* 0x000000062f067220 */ /* 0x040fe20000400000 */
[----:B------:R-:W-:Y:S01]  /*6910*/  FMUL R7, R47, R7 ;  /* 0x000000072f077220 */ /* 0x000fe20000400000 */
[C---:B------:R-:W-:Y:S01]  /*6920*/  FFMA R4, R49.reuse, R0, R4 ;  /* 0x0000000031047223 */ /* 0x040fe20000000004 */
[C---:B------:R-:W-:Y:S01]  /*6930*/  FFMA R5, R49.reuse, R2, R5 ;  /* 0x0000000231057223 */ /* 0x040fe20000000005 */
[C---:B------:R-:W-:Y:S01]  /*6940*/  FFMA R6, R49.reuse, R3, R6 ;  /* 0x0000000331067223 */ /* 0x040fe20000000006 */
[----:B------:R-:W-:Y:S01]  /*6950*/  FFMA R7, R49, R48, R7 ;  /* 0x0000003031077223 */ /* 0x000fe20000000007 */
[C---:B------:R-:W-:Y:S01]  /*6960*/  FMUL R8, R47.reuse, R8 ;  /* 0x000000082f087220 */ /* 0x040fe20000400000 */
[----:B------:R-:W-:Y:S01]  /*6970*/  FMUL R9, R47, R9 ;  /* 0x000000092f097220 */ /* 0x000fe20000400000 */
[----:B------:R-:W-:Y:S01]  /*6980*/  F2FP.F16.F32.PACK_AB R4, R5, R4 ;  /* 0x000000040504723e */ /* 0x000fe200000000ff */
[----:B------:R-:W-:Y:S01]  /*6990*/  FMUL R0, R47, R10 ;  /* 0x0000000a2f007220 */ /* 0x000fe20000400000 */
[----:B------:R-:W-:Y:S01]  /*69a0*/  F2FP.F16.F32.PACK_AB R5, R7, R6 ;  /* 0x000000060705723e */ /* 0x000fe200000000ff */
[C---:B------:R-:W-:Y:S01]  /*69b0*/  FFMA R8, R49.reuse, R50, R8 ;  /* 0x0000003231087223 */ /* 0x040fe20000000008 */
[C---:B------:R-:W-:Y:S01]  /*69c0*/  FFMA R9, R49.reuse, R51, R9 ;  /* 0x0000003331097223 */ /* 0x040fe20000000009 */
[----:B------:R-:W-:Y:S01]  /*69d0*/  FFMA R0, R49, R52, R0 ;  /* 0x0000003431007223 */ /* 0x000fe20000000000 */
[C---:B------:R-:W-:Y:S01]  /*69e0*/  FMUL R2, R47.reuse, R11 ;  /* 0x0000000b2f027220 */ /* 0x040fe20000400000 */
[C---:B------:R-:W-:Y:S01]  /*69f0*/  FMUL R3, R47.reuse, R12 ;  /* 0x0000000c2f037220 */ /* 0x040fe20000400000 */
[----:B------:R-:W-:Y:S01]  /*6a00*/  FMUL R10, R47, R13 ;  /* 0x0000000d2f0a7220 */ /* 0x000fe20000400000 */
[----:B------:R-:W-:Y:S01]  /*6a10*/  F2FP.F16.F32.PACK_AB R6, R9, R8 ;  /* 0x000000080906723e */ /* 0x000fe200000000ff */
[C---:B------:R-:W-:Y:S01]  /*6a20*/  FFMA R2, R49.reuse, R53, R2 ;  /* 0x0000003531027223 */ /* 0x040fe20000000002 */
[C---:B------:R-:W-:Y:S01]  /*6a30*/  FFMA R3, R49.reuse, R54, R3 ;  /* 0x0000003631037223 */ /* 0x040fe20000000003 */
[----:B------:R-:W-:Y:S01]  /*6a40*/  FFMA R10, R49, R55, R10 ;  /* 0x00000037310a7223 */ /* 0x000fe2000000000a */
[C---:B------:R-:W-:Y:S01]  /*6a50*/  FMUL R11, R47.reuse, R14 ;  /* 0x0000000e2f0b7220 */ /* 0x040fe20000400000 */
[C---:B------:R-:W-:Y:S01]  /*6a60*/  FMUL R15, R47.reuse, R15 ;  /* 0x0000000f2f0f7220 */ /* 0x040fe20000400000 */
[C---:B------:R-:W-:Y:S01]  /*6a70*/  FMUL R12, R47.reuse, R16 ;  /* 0x000000102f0c7220 */ /* 0x040fe20000400000 */
[----:B------:R-:W-:Y:S01]  /*6a80*/  FMUL R13, R47, R17 ;  /* 0x000000112f0d7220 */ /* 0x000fe20000400000 */
[----:B------:R-:W-:Y:S01]  /*6a90*/  FFMA R11, R49, R56, R11 ;  /* 0x00000038310b7223 */ /* 0x000fe2000000000b */
[----:B------:R-:W-:Y:S01]  /*6aa0*/  FMUL R14, R47, R18 ;  /* 0x000000122f0e7220 */ /* 0x000fe20000400000 */
[----:B------:R-:W-:Y:S01]  /*6ab0*/  FFMA R15, R49, R57, R15 ;  /* 0x00000039310f7223 */ /* 0x000fe2000000000f */
[--C-:B------:R-:W-:Y:S02]  /*6ac0*/  HADD2.F32 R62, -RZ, R68.reuse.H0_H0 ;  /* 0x20000044ff3e7230 */ /* 0x100fe40000004100 */
[----:B------:R-:W-:Y:S01]  /*6ad0*/  FMUL R19, R47, R19 ;  /* 0x000000132f137220 */ /* 0x000fe20000400000 */
[----:B------:R-:W-:Y:S01]  /*6ae0*/  F2FP.F16.F32.PACK_AB R7, R2, R0 ;  /* 0x000000000207723e */ /* 0x000fe200000000ff */
[----:B------:R-:W-:Y:S01]  /*6af0*/  FFMA R12, R49, R58, R12 ;  /* 0x0000003a310c7223 */ /* 0x000fe2000000000c */
[----:B------:R-:W-:Y:S02]  /*6b00*/  HADD2.F32 R63, -RZ, R68.H1_H1 ;  /* 0x30000044ff3f7230 */ /* 0x000fe40000004100 */
[----:B------:R-:W-:Y:S01]  /*6b10*/  FMUL R16, R47, R20 ;  /* 0x000000142f107220 */ /* 0x000fe20000400000 */
[----:B------:R-:W-:Y:S01]  /*6b20*/  FFMA R13, R49, R59, R13 ;  /* 0x0000003b310d7223 */ /* 0x000fe2000000000d */
[----:B------:R1:W-:Y:S01]  /*6b30*/  STS.128 [R99+UR8], R4 ;  /* 0x0000000463007988 */ /* 0x0003e20008000c08 */
[--C-:B---3--:R-:W-:Y:S02]  /*6b40*/  HADD2.F32 R64, -RZ, R69.reuse.H0_H0 ;  /* 0x20000045ff407230 */ /* 0x108fe40000004100 */
[----:B------:R-:W-:Y:S01]  /*6b50*/  FMUL R17, R47, R21 ;  /* 0x000000152f117220 */ /* 0x000fe20000400000 */
[----:B------:R-:W-:Y:S01]  /*6b60*/  FFMA R14, R49, R60, R14 ;  /* 0x0000003c310e7223 */ /* 0x000fe2000000000e */
[----:B------:R-:W-:Y:S02]  /*6b70*/  HADD2.F32 R65, -RZ, R69.H1_H1 ;  /* 0x30000045ff417230 */ /* 0x000fe40000004100 */
[----:B------:R-:W-:Y:S01]  /*6b80*/  FMUL R18, R47, R22 ;  /* 0x000000162f127220 */ /* 0x000fe20000400000 */
[----:B------:R-:W-:Y:S01]  /*6b90*/  FFMA R19, R49, R61, R19 ;  /* 0x0000003d31137223 */ /* 0x000fe20000000013 */
[----:B------:R-:W-:Y:S02]  /*6ba0*/  HADD2.F32 R66, -RZ, R70.H0_H0 ;  /* 0x20000046ff427230 */ /* 0x000fe40000004100 */
[----:B------:R-:W-:Y:S01]  /*6bb0*/  FMUL R23, R47, R23 ;  /* 0x000000172f177220 */ /* 0x000fe20000400000 */
[--C-:B------:R-:W-:Y:S02]  /*6bc0*/  HADD2.F32 R74, -RZ, R78.reuse.H0_H0 ;  /* 0x2000004eff4a7230 */ /* 0x100fe40000004100 */
[----:B------:R-:W-:Y:S01]  /*6bd0*/  FFMA R16, R49, R62, R16 ;  /* 0x0000003e31107223 */ /* 0x000fe20000000010 */
[----:B------:R-:W-:Y:S01]  /*6be0*/  HADD2.F32 R75, -RZ, R78.H1_H1 ;  /* 0x3000004eff4b7230 */ /* 0x000fe20000004100 */
[----:B------:R-:W-:Y:S01]  /*6bf0*/  IADD3 R78, PT, PT, R99, UR8, RZ ;  /* 0x00000008634e7c10 */ /* 0x000fe2000fffe0ff */
[----:B------:R-:W-:Y:S02]  /*6c00*/  HADD2.F32 R67, -RZ, R70.H1_H1 ;  /* 0x30000046ff437230 */ /* 0x000fe40000004100 */
[----:B------:R-:W-:Y:S01]  /*6c10*/  FMUL R20, R47, R24 ;  /* 0x000000182f147220 */ /* 0x000fe20000400000 */
[----:B------:R-:W-:Y:S01]  /*6c20*/  FFMA R17, R49, R63, R17 ;  /* 0x0000003f31117223 */ /* 0x000fe20000000011 */
[--C-:B------:R-:W-:Y:S02]  /*6c30*/  HADD2.F32 R68, -RZ, R71.reuse.H0_H0 ;  /* 0x20000047ff447230 */ /* 0x100fe40000004100 */
[----:B------:R-:W-:Y:S01]  /*6c40*/  FMUL R21, R47, R25 ;  /* 0x000000192f157220 */ /* 0x000fe20000400000 */
[----:B------:R-:W-:Y:S01]  /*6c50*/  FFMA R18, R49, R64, R18 ;  /* 0x0000004031127223 */ /* 0x000fe20000000012 */
[----:B------:R-:W-:Y:S02]  /*6c60*/  HADD2.F32 R69, -RZ, R71.H1_H1 ;  /* 0x30000047ff457230 */ /* 0x000fe40000004100 */
[----:B------:R-:W-:Y:S01]  /*6c70*/  FMUL R22, R47, R26 ;  /* 0x0000001a2f167220 */ /* 0x000fe20000400000 */
[----:B------:R-:W-:Y:S01]  /*6c80*/  F2FP.F16.F32.PACK_AB R8, R10, R3 ;  /* 0x000000030a08723e */ /* 0x000fe200000000ff */
[----:B------:R-:W-:Y:S01]  /*6c90*/  FFMA R23, R49, R65, R23 ;  /* 0x0000004131177223 */ /* 0x000fe20000000017 */
[----:B------:R-:W-:Y:S01]  /*6ca0*/  F2FP.F16.F32.PACK_AB R9, R15, R11 ;  /* 0x0000000b0f09723e */ /* 0x000fe200000000ff */
[--C-:B------:R-:W-:Y:S02]  /*6cb0*/  HADD2.F32 R70, -RZ, R76.reuse.H0_H0 ;  /* 0x2000004cff467230 */ /* 0x100fe40000004100 */
[----:B------:R-:W-:Y:S01]  /*6cc0*/  FMUL R27, R47, R27 ;  /* 0x0000001b2f1b7220 */ /* 0x000fe20000400000 */
[----:B------:R-:W-:Y:S01]  /*6cd0*/  IADD3 R106, PT, PT, R106, R78, RZ ;  /* 0x0000004e6a6a7210 */ /* 0x000fe20007ffe0ff */
[----:B------:R-:W-:Y:S01]  /*6ce0*/  FFMA R20, R49, R66, R20 ;  /* 0x0000004231147223 */ /* 0x000fe20000000014 */
[----:B------:R-:W-:Y:S01]  /*6cf0*/  F2FP.F16.F32.PACK_AB R10, R13, R12 ;  /* 0x0000000c0d0a723e */ /* 0x000fe200000000ff */
[----:B------:R-:W-:Y:S01]  /*6d00*/  HADD2.F32 R71, -RZ, R76.H1_H1 ;  /* 0x3000004cff477230 */ /* 0x000fe20000004100 */
[----:B------:R-:W-:Y:S01]  /*6d10*/  F2FP.F16.F32.PACK_AB R11, R19, R14 ;  /* 0x0000000e130b723e */ /* 0x000fe200000000ff */
[----:B------:R-:W-:Y:S01]  /*6d20*/  FMUL R24, R47, R28 ;  /* 0x0000001c2f187220 */ /* 0x000fe20000400000 */
[----:B------:R-:W-:Y:S01]  /*6d30*/  FFMA R21, R49, R67, R21 ;  /* 0x0000004331157223 */ /* 0x000fe20000000015 */
[--C-:B------:R-:W-:Y:S02]  /*6d40*/  HADD2.F32 R72, -RZ, R77.reuse.H0_H0 ;  /* 0x2000004dff487230 */ /* 0x100fe40000004100 */
[----:B------:R-:W-:Y:S01]  /*6d50*/  FMUL R25, R47, R29 ;  /* 0x0000001d2f197220 */ /* 0x000fe20000400000 */
[----:B------:R1:W-:Y:S01]  /*6d60*/  STS.128 [R106+0x10], R8 ;  /* 0x000010086a007388 */ /* 0x0003e20000000c00 */
[----:B------:R-:W-:Y:S01]  /*6d70*/  FFMA R22, R49, R68, R22 ;  /* 0x0000004431167223 */ /* 0x000fe20000000016 */
[----:B------:R-:W-:Y:S02]  /*6d80*/  HADD2.F32 R73, -RZ, R77.H1_H1 ;  /* 0x3000004dff497230 */ /* 0x000fe40000004100 */
[----:B------:R-:W-:Y:S01]  /*6d90*/  FMUL R26, R47, R30 ;  /* 0x0000001e2f1a7220 */ /* 0x000fe20000400000 */
[----:B------:R-:W-:Y:S01]  /*6da0*/  FFMA R27, R49, R69, R27 ;  /* 0x00000045311b7223 */ /* 0x000fe2000000001b */
        /* <DEDUP_REMOVED lines=10> */
[----:B------:R-:W-:Y:S01]  /*6e50*/  F2FP.F16.F32.PACK_AB R17, R23, R18 ;  /* 0x000000121711723e */ /* 0x000fe200000000ff */
[----:B------:R-:W-:Y:S01]  /*6e60*/  FFMA R31, R49, R73, R31 ;  /* 0x00000049311f7223 */ /* 0x000fe2000000001f */
[----:B------:R-:W-:Y:S01]  /*6e70*/  FMUL R35, R47, R35 ;  /* 0x000000232f237220 */ /* 0x000fe20000400000 */
[----:B------:R-:W-:Y:S01]  /*6e80*/  IADD3 R105, PT, PT, R105, R78, RZ ;  /* 0x0000004e69697210 */ /* 0x000fe20007ffe0ff */
[----:B------:R-:W-:Y:S01]  /*6e90*/  FFMA R28, R49, R74, R28 ;  /* 0x0000004a311c7223 */ /* 0x000fe2000000001c */
[----:B------:R-:W-:Y:S01]  /*6ea0*/  F2FP.F16.F32.PACK_AB R18, R21, R20 ;  /* 0x000000141512723e */ /* 0x000fe200000000ff */
[----:B------:R-:W-:Y:S01]  /*6eb0*/  FFMA R29, R49, R75, R29 ;  /* 0x0000004b311d7223 */ /* 0x000fe2000000001d */
[----:B------:R-:W-:Y:S01]  /*6ec0*/  F2FP.F16.F32.PACK_AB R19, R27, R22 ;  /* 0x000000161b13723e */ /* 0x000fe200000000ff */
[C---:B------:R-:W-:Y:S01]  /*6ed0*/  FFMA R30, R49.reuse, R76, R30 ;  /* 0x0000004c311e7223 */ /* 0x040fe2000000001e */
[----:B------:R-:W-:Y:S01]  /*6ee0*/  FFMA R35, R49, R77, R35 ;  /* 0x0000004d31237223 */ /* 0x000fe20000000023 */
[----:B------:R-:W-:Y:S02]  /*6ef0*/  F2FP.F16.F32.PACK_AB R24, R25, R24 ;  /* 0x000000181918723e */ /* 0x000fe400000000ff */
[----:B------:R1:W-:Y:S01]  /*6f00*/  STS.128 [R105+0x20], R16 ;  /* 0x0000201069007388 */ /* 0x0003e20000000c00 */
[----:B------:R-:W-:Y:S02]  /*6f10*/  F2FP.F16.F32.PACK_AB R25, R31, R26 ;  /* 0x0000001a1f19723e */ /* 0x000fe400000000ff */
[----:B------:R-:W-:Y:S02]  /*6f20*/  F2FP.F16.F32.PACK_AB R26, R29, R28 ;  /* 0x0000001c1d1a723e */ /* 0x000fe400000000ff */
[----:B------:R-:W-:Y:S02]  /*6f30*/  F2FP.F16.F32.PACK_AB R27, R35, R30 ;  /* 0x0000001e231b723e */ /* 0x000fe400000000ff */
[----:B------:R-:W-:Y:S05]  /*6f40*/  IADD3 R0, PT, PT, R98, R106, RZ ;  /* 0x0000006a62007210 */ /* 0x000fea0007ffe0ff */
        /* <DEDUP_REMOVED lines=9> */
[----:B------:R-:W-:Y:S02]  /*6fe0*/  UIADD3 UR10, UP0, UPT, UR54, 0x680, URZ ;  /* 0x00000680360a7890 */ /* 0x000fe4000ff1e0ff */
[----:B------:R-:W-:Y:S02]  /*6ff0*/  UIADD3 UR5, UPT, UPT, UR41, 0x20, URZ ;  /* 0x0000002029057890 */ /* 0x000fe4000fffe0ff */
[----:B------:R-:W-:Y:S02]  /*7000*/  UIADD3 UR4, UPT, UPT, UR48, 0x200, UR8 ;  /* 0x0000020030047890 */ /* 0x000fe4000fffe008 */
[----:B------:R-:W-:Y:S01]  /*7010*/  UIADD3.X UR11, UPT, UPT, URZ, UR55, URZ, UP0, !UPT ;  /* 0x00000037ff0b7290 */ /* 0x000fe200087fe4ff */
[----:B------:R-:W-:Y:S01]  /*7020*/  UMOV UR6, UR42 ;  /* 0x0000002a00067c82 */ /* 0x000fe20008000000 */
[----:B------:R-:W-:Y:S07]  /*7030*/  UMOV UR7, UR36 ;  /* 0x0000002400077c82 */ /* 0x000fee0008000000 */
[----:B------:R2:W-:Y:S02]  /*7040*/  UTMASTG.3D [UR4], [UR10] ;  /* 0x000000040a0073b5 */ /* 0x0005e40008010000 */
[----:B--2---:R0:W-:Y:S02]  /*7050*/  UTMACMDFLUSH ;  /* 0x00000000000079b7 */ /* 0x0041e40000000000 */
.L_x_106:
[----:B------:R-:W-:Y:S05]  /*7060*/  BSYNC.RECONVERGENT B0 ;  /* 0x0000000000007941 */ /* 0x000fea0003800200 */
.L_x_105:
[----:B------:R-:W-:Y:S01]  /*7070*/  UIADD3 UR43, UPT, UPT, UR43, 0x1, URZ ;  /* 0x000000012b2b7890 */ /* 0x000fe2000fffe0ff */
[----:B------:R-:W-:Y:S03]  /*7080*/  BSSY.RECONVERGENT B0, `(.L_x_107) ;  /* 0x0000008000007945 */ /* 0x000fe60003800200 */
[----:B------:R-:W-:Y:S04]  /*7090*/  UISETP.NE.AND UP0, UPT, UR43, 0x3, UPT ;  /* 0x000000032b00788c */ /* 0x000fe8000bf05270 */
[----:B------:R-:W-:Y:S02]  /*70a0*/  UISETP.EQ.XOR UP1, UPT, UR40, 0x3, !UP0 ;  /* 0x000000032800788c */ /* 0x000fe4000c722a70 */
[----:B------:R-:W-:Y:S02]  /*70b0*/  USEL UR56, UR43, URZ, UP0 ;  /* 0x000000ff2b387287 */ /* 0x000fe40008000000 */
[----:B------:R-:W-:Y:S04]  /*70c0*/  USEL UR4, URZ, 0x1, !UP1 ;  /* 0x00000001ff047887 */ /* 0x000fe8000c800000 */
[----:B------:R-:W-:Y:S01]  /*70d0*/  ULOP3.LUT UR51, UR51, UR4, URZ, 0x3c, !UPT ;  /* 0x0000000433337292 */ /* 0x000fe2000f8e3cff */
[----:B------:R-:W-:Y:S11]  /*70e0*/  @P0 BRA `(.L_x_108) ;  /* 0x0000000000040947 */ /* 0x000ff60003800000 */
[----:B------:R-:W-:Y:S04]  /*70f0*/  DEPBAR.LE SB0, 0x1 ;  /* 0x000080400000791a */ /* 0x000fe80000000000 */
.L_x_108:
[----:B------:R-:W-:Y:S05]  /*7100*/  BSYNC.RECONVERGENT B0 ;  /* 0x0000000000007941 */ /* 0x000fea0003800200 */
.L_x_107:
[----:B------:R-:W-:Y:S01]  /*7110*/  BAR.SYNC.DEFER_BLOCKING 0x1, 0x80 ;  /* 0x0042000000007b1d */ /* 0x000fe20000010000 */
[----:B------:R-:W-:Y:S01]  /*7120*/  UISETP.NE.AND UP0, UPT, UR50, -0x2, UPT ;  /* 0xfffffffe3200788c */ /* 0x000fe2000bf05270 */
[----:B------:R-:W-:Y:S08]  /*7130*/  IADD3 R45, PT, PT, R45, 0x1, RZ ;  /* 0x000000012d2d7810 */ /* 0x000ff00007ffe0ff */
[----:B------:R-:W-:Y:S05]  /*7140*/  BRA.U !UP0, `(.L_x_109) ;  /* 0x0000000108287547 */ /* 0x000fea000b800000 */
[----:B------:R-:W-:Y:S01]  /*7150*/  ISETP.NE.AND P0, PT, R104, RZ, PT ;  /* 0x000000ff6800720c */ /* 0x000fe20003f05270 */
[----:B------:R-:W-:Y:S01]  /*7160*/  IMAD.U32 R2, RZ, RZ, UR49 ;  /* 0x00000031ff027e24 */ /* 0x000fe2000f8e00ff */
[----:B------:R-:W-:Y:S01]  /*7170*/  UIADD3 UR49, UPT, UPT, UR49, 0x1, URZ ;  /* 0x0000000131317890 */ /* 0x000fe2000fffe0ff */
[----:B-1----:R-:W-:Y:S03]  /*7180*/  IMAD.U32 R0, RZ, RZ, UR37 ;  /* 0x00000025ff007e24 */ /* 0x002fe6000f8e00ff */
[----:B------:R-:W-:Y:S04]  /*7190*/  UISETP.NE.AND UP0, UPT, UR49, 0x3, UPT ;  /* 0x000000033100788c */ /* 0x000fe8000bf05270 */
[----:B------:R-:W-:Y:S03]  /*71a0*/  USEL UR49, UR49, URZ, UP0 ;  /* 0x000000ff31317287 */ /* 0x000fe60008000000 */
[----:B------:R-:W-:Y:S05]  /*71b0*/  @P0 LEA R2, R2, UR48, 0x3 ;  /* 0x0000003002020c11 */ /* 0x000fea000f8e18ff */
[----:B------:R-:W-:Y:S05]  /*71c0*/  @P0 VIADD R2, R2, 0x58 ;  /* 0x0000005802020836 */ /* 0x000fea0000000000 */
[----:B------:R-:W-:Y:S04]  /*71d0*/  @P0 PRMT R0, R0, 0x654, R2 ;  /* 0x0000065400000816 */ /* 0x000fe80000000002 */
[----:B------:R2:W-:Y:S03]  /*71e0*/  @P0 SYNCS.ARRIVE.TRANS64.RED.A1T0 RZ, [R0+URZ], RZ ;  /* 0x000000ff00ff09a7 */ /* 0x0005e600081004ff */
.L_x_109:
[----:B------:R-:W-:Y:S01]  /*71f0*/  ISETP.NE.AND P2, PT, R101, RZ, PT ;  /* 0x000000ff6500720c */ /* 0x000fe20003f45270 */
[----:B------:R-:W-:Y:S01]  /*7200*/  UIADD3 UR50, UPT, UPT, UR50, 0x2, URZ ;  /* 0x0000000232327890 */ /* 0x000fe2000fffe0ff */
[----:B------:R-:W-:Y:S01]  /*7210*/  ISETP.NE.AND P0, PT, R103, 0x2, PT ;  /* 0x000000026700780c */ /* 0x000fe20003f05270 */
[----:B------:R-:W-:Y:S01]  /*7220*/  IMAD.IADD R14, R43, 0x1, R86 ;  /* 0x000000012b0e7824 */ /* 0x000fe200078e0256 */
[----:B------:R-:W-:Y:S01]  /*7230*/  ISETP.NE.AND P1, PT, R45, 0x4, PT ;  /* 0x000000042d00780c */ /* 0x000fe20003f25270 */
[----:B------:R-:W-:Y:S01]  /*7240*/  IMAD.IADD R15, R44, 0x1, R87 ;  /* 0x000000012c0f7824 */ /* 0x000fe200078e0257 */
[----:B------:R-:W-:Y:S02]  /*7250*/  SEL R2, RZ, 0x1, P0 ;  /* 0x00000001ff027807 */ /* 0x000fe40000000000 */
[----:B-12---:R-:W-:Y:S02]  /*7260*/  SEL R0, RZ, 0x1, P1 ;  /* 0x00000001ff007807 */ /* 0x006fe40000800000 */
[----:B------:R-:W-:Y:S02]  /*7270*/  LOP3.LUT R96, R96, R2, RZ, 0x3c, !PT ;  /* 0x0000000260607212 */ /* 0x000fe400078e3cff */
[----:B------:R-:W-:Y:S02]  /*7280*/  LOP3.LUT R97, R97, R0, RZ, 0x3c, !PT ;  /* 0x0000000061617212 */ /* 0x000fe400078e3cff */
[----:B------:R-:W-:Y:S02]  /*7290*/  @P2 R2UR UR36, R95 ;  /* 0x000000005f2422ca */ /* 0x000fe400000e0000 */
[----:B------:R-:W-:Y:S02]  /*72a0*/  SEL R103, R103, RZ, P0 ;  /* 0x000000ff67677207 */ /* 0x000fe40000000000 */
[----:B------:R-:W-:Y:S01]  /*72b0*/  SEL R45, R45, RZ, P1 ;  /* 0x000000ff2d2d7207 */ /* 0x000fe20000800000 */
[----:B------:R-:W-:Y:S10]  /*72c0*/  @P2 BRA `(.L_x_110) ;  /* 0xffffffd800042947 */ /* 0x000ff4000383ffff */
[----:B------:R-:W-:-:S09]  /*72d0*/  UISETP.NE.AND UP0, UPT, UR53, URZ, UPT ;  /* 0x000000ff3500728c */ /* 0x000fd2000bf05270 */
[----:B------:R-:W-:Y:S05]  /*72e0*/  BRA.U !UP0, `(.L_x_111) ;  /* 0x0000000108487547 */ /* 0x000fea000b800000 */
[----:B------:R-:W1:Y:S02]  /*72f0*/  LDCU.64 UR4, c[0x0][0x890] ;  /* 0x00011200ff0477ac */ /* 0x000e640008000a00 */
[----:B-1----:R-:W-:-:S04]  /*7300*/  UISETP.NE.U32.AND UP0, UPT, UR4, URZ, UPT ;  /* 0x000000ff0400728c */ /* 0x002fc8000bf05070 */
[----:B------:R-:W-:-:S09]  /*7310*/  UISETP.NE.AND.EX UP0, UPT, UR5, URZ, UPT, UP0 ;  /* 0x000000ff0500728c */ /* 0x000fd2000bf05300 */
[----:B------:R-:W-:Y:S05]  /*7320*/  BRA.U UP0, `(.L_x_112) ;  /* 0x00000001000c7547 */ /* 0x000fea000b800000 */
[----:B------:R-:W-:-:S13]  /*7330*/  FSETP.NEU.AND P0, PT, R49, RZ, PT ;  /* 0x000000ff3100720b */ /* 0x000fda0003f0d000 */
[----:B------:R-:W-:Y:S05]  /*7340*/  @!P0 EXIT ;  /* 0x000000000000894d */ /* 0x000fea0003800000 */
[----:B------:R-:W-:Y:S05]  /*7350*/  BRA `(.L_x_111) ;  /* 0x00000000002c7947 */ /* 0x000fea0003800000 */
.L_x_112:
[----:B------:R-:W-:Y:S01]  /*7360*/  ISETP.NE.AND P0, PT, R102, RZ, PT ;  /* 0x000000ff6600720c */ /* 0x000fe20003f05270 */
[----:B------:R-:W-:-:S12]  /*7370*/  BSSY.RECONVERGENT B0, `(.L_x_111) ;  /* 0x0000009000007945 */ /* 0x000fd80003800200 */
[----:B------:R-:W-:Y:S05]  /*7380*/  @P0 BRA `(.L_x_113) ;  /* 0x0000000000140947 */ /* 0x000fea0003800000 */
[----:B------:R-:W1:Y:S02]  /*7390*/  LDCU.64 UR4, c[0x0][0x888] ;  /* 0x00011100ff0477ac */ /* 0x000e640008000a00 */
[----:B-1----:R-:W-:-:S04]  /*73a0*/  ISETP.NE.U32.AND P0, PT, RZ, UR4, PT ;  /* 0x00000004ff007c0c */ /* 0x002fc8000bf05070 */
[----:B------:R-:W-:-:S13]  /*73b0*/  ISETP.NE.AND.EX P0, PT, RZ, UR5, PT, P0 ;  /* 0x00000005ff007c0c */ /* 0x000fda000bf05300 */
[----:B------:R-:W-:Y:S05]  /*73c0*/  @!P0 EXIT ;  /* 0x000000000000894d */ /* 0x000fea0003800000 */
[----:B------:R-:W-:Y:S05]  /*73d0*/  BRA `(.L_x_114) ;  /* 0x0000000000087947 */ /* 0x000fea0003800000 */
.L_x_113:
[----:B------:R-:W-:-:S13]  /*73e0*/  FSETP.NEU.AND P0, PT, R49, RZ, PT ;  /* 0x000000ff3100720b */ /* 0x000fda0003f0d000 */
[----:B------:R-:W-:Y:S05]  /*73f0*/  @!P0 EXIT ;  /* 0x000000000000894d */ /* 0x000fea0003800000 */
.L_x_114:
[----:B------:R-:W-:Y:S05]  /*7400*/  BSYNC.RECONVERGENT B0 ;  /* 0x0000000000007941 */ /* 0x000fea0003800200 */
.L_x_111:
[----:B------:R-:W-:Y:S01]  /*7410*/  ULEA UR4, UR49, UR48, 0x3 ;  /* 0x0000003031047291 */ /* 0x000fe2000f8e18ff */
[----:B------:R-:W-:-:S04]  /*7420*/  DEPBAR.LE SB0, 0x0 ;  /* 0x000080000000791a */ /* 0x000fc80000000000 */
[----:B------:R-:W-:-:S04]  /*7430*/  UIADD3 UR4, UPT, UPT, UR4, 0x58, URZ ;  /* 0x0000005804047890 */ /* 0x000fc8000fffe0ff */
[----:B------:R-:W-:-:S09]  /*7440*/  UPRMT UR4, UR37, 0x654, UR4 ;  /* 0x0000065425047896 */ /* 0x000fd20008000004 */
[----:B------:R-:W-:Y:S01]  /*7450*/  SYNCS.ARRIVE.TRANS64.RED.A1T0 RZ, [UR4], RZ ;  /* 0x000000ffffff79a7 */ /* 0x000fe20008100404 */
[----:B------:R-:W-:Y:S05]  /*7460*/  EXIT ;  /* 0x000000000000794d */ /* 0x000fea0003800000 */
.L_x_19:
[----:B--2---:R2:W1:Y:S02]  /*7470*/  SYNCS.PHASECHK.TRANS64.TRYWAIT P0, [R2+URZ+0xf0], R3 ;  /* 0x0000f003020075a7 */ /* 0x00446400080011ff */
[----:B-1----:R-:W-:Y:S05]  /*7480*/  @!P0 NANOSLEEP.SYNCS 0x989680 ;  /* 0x009896800000895d */ /* 0x002fea0003900000 */
[----:B------:R-:W1:Y:S02]  /*7490*/  @!P0 SYNCS.PHASECHK.TRANS64 P0, [R2+URZ+0xf0], R3 ;  /* 0x0000f003020085a7 */ /* 0x000e6400080010ff */
[----:B-1----:R-:W-:Y:S05]  /*74a0*/  @!P0 BRA `(.L_x_19) ;  /* 0xfffffffc00f08947 */ /* 0x002fea000383ffff */
[----:B------:R-:W-:Y:S05]  /*74b0*/  BRA `(.L_x_115) ;  /* 0xffffffa000407947 */ /* 0x000fea000383ffff */
.L_x_22:
[----:B-1----:R-:W-:-:S07]  /*74c0*/  MOV R2, UR33 ;  /* 0x0000002100027c02 */ /* 0x002fce0008000f00 */
.L_x_116:
[----:B-1----:R1:W2:Y:S02]  /*74d0*/  SYNCS.PHASECHK.TRANS64.TRYWAIT P0, [R2+URZ+0x20], R4 ;  /* 0x00002004020075a7 */ /* 0x0022a400080011ff */
[----:B--2---:R-:W-:Y:S05]  /*74e0*/  @!P0 NANOSLEEP.SYNCS 0x989680 ;  /* 0x009896800000895d */ /* 0x004fea0003900000 */
[----:B------:R-:W2:Y:S02]  /*74f0*/  @!P0 SYNCS.PHASECHK.TRANS64 P0, [R2+URZ+0x20], R4 ;  /* 0x00002004020085a7 */ /* 0x000ea400080010ff */
[----:B--2---:R-:W-:Y:S05]  /*7500*/  @!P0 BRA `(.L_x_116) ;  /* 0xfffffffc00f08947 */ /* 0x004fea000383ffff */
[----:B------:R-:W-:Y:S05]  /*7510*/  BRA `(.L_x_21) ;  /* 0xffffffa000907947 */ /* 0x000fea000383ffff */
.L_x_28:
[----:B-1----:R-:W-:-:S07]  /*7520*/  MOV R2, UR17 ;  /* 0x0000001100027c02 */ /* 0x002fce0008000f00 */
.L_x_117:
[----:B-1----:R1:W2:Y:S02]  /*7530*/  SYNCS.PHASECHK.TRANS64.TRYWAIT P0, [R2+URZ+0x20], R4 ;  /* 0x00002004020075a7 */ /* 0x0022a400080011ff */
[----:B--2---:R-:W-:Y:S05]  /*7540*/  @!P0 NANOSLEEP.SYNCS 0x989680 ;  /* 0x009896800000895d */ /* 0x004fea0003900000 */
[----:B------:R-:W2:Y:S02]  /*7550*/  @!P0 SYNCS.PHASECHK.TRANS64 P0, [R2+URZ+0x20], R4 ;  /* 0x00002004020085a7 */ /* 0x000ea400080010ff */
[----:B--2---:R-:W-:Y:S05]  /*7560*/  @!P0 BRA `(.L_x_117) ;  /* 0xfffffffc00f08947 */ /* 0x004fea000383ffff */
[----:B------:R-:W-:Y:S05]  /*7570*/  BRA `(.L_x_27) ;  /* 0xffffffa400387947 */ /* 0x000fea000383ffff */
.L_x_32:
[----:B-1----:R1:W2:Y:S02]  /*7580*/  SYNCS.PHASECHK.TRANS64.TRYWAIT P0, [R2+URZ+0x80], R3 ;  /* 0x00008003020075a7 */ /* 0x0022a400080011ff */
[----:B--2---:R-:W-:Y:S05]  /*7590*/  @!P0 NANOSLEEP.SYNCS 0x989680 ;  /* 0x009896800000895d */ /* 0x004fea0003900000 */
[----:B------:R-:W2:Y:S02]  /*75a0*/  @!P0 SYNCS.PHASECHK.TRANS64 P0, [R2+URZ+0x80], R3 ;  /* 0x00008003020085a7 */ /* 0x000ea400080010ff */
[----:B--2---:R-:W-:Y:S05]  /*75b0*/  @!P0 BRA `(.L_x_32) ;  /* 0xfffffffc00f08947 */ /* 0x004fea000383ffff */
[----:B------:R-:W-:Y:S05]  /*75c0*/  BRA `(.L_x_118) ;  /* 0xffffffa400c87947 */ /* 0x000fea000383ffff */
.L_x_36:
[----:B----4-:R-:W-:-:S07]  /*75d0*/  MOV R0, UR5 ;  /* 0x0000000500007c02 */ /* 0x010fce0008000f00 */
.L_x_119:
[----:B-1----:R1:W2:Y:S02]  /*75e0*/  SYNCS.PHASECHK.TRANS64.TRYWAIT P0, [R0+URZ], R2 ;  /* 0x00000002000075a7 */ /* 0x0022a400080011ff */
[----:B--2---:R-:W-:Y:S05]  /*75f0*/  @!P0 NANOSLEEP.SYNCS 0x989680 ;  /* 0x009896800000895d */ /* 0x004fea0003900000 */
[----:B------:R-:W2:Y:S02]  /*7600*/  @!P0 SYNCS.PHASECHK.TRANS64 P0, [R0+URZ], R2 ;  /* 0x00000002000085a7 */ /* 0x000ea400080010ff */
[----:B--2---:R-:W-:Y:S05]  /*7610*/  @!P0 BRA `(.L_x_119) ;  /* 0xfffffffc00f08947 */ /* 0x004fea000383ffff */
[----:B------:R-:W-:Y:S05]  /*7620*/  BRA `(.L_x_120) ;  /* 0xffffffac00387947 */ /* 0x000fea000383ffff */
.L_x_37:
[----:B----4-:R-:W-:-:S07]  /*7630*/  MOV R0, UR5 ;  /* 0x0000000500007c02 */ /* 0x010fce0008000f00 */
.L_x_121:
[----:B-1----:R1:W2:Y:S02]  /*7640*/  SYNCS.PHASECHK.TRANS64.TRYWAIT P0, [R0+URZ], R3 ;  /* 0x00000003000075a7 */ /* 0x0022a400080011ff */
[----:B--2---:R-:W-:Y:S05]  /*7650*/  @!P0 NANOSLEEP.SYNCS 0x989680 ;  /* 0x009896800000895d */ /* 0x004fea0003900000 */
[----:B------:R-:W2:Y:S02]  /*7660*/  @!P0 SYNCS.PHASECHK.TRANS64 P0, [R0+URZ], R3 ;  /* 0x00000003000085a7 */ /* 0x000ea400080010ff */
[----:B--2---:R-:W-:Y:S05]  /*7670*/  @!P0 BRA `(.L_x_121) ;  /* 0xfffffffc00f08947 */ /* 0x004fea000383ffff */
[----:B------:R-:W-:Y:S05]  /*7680*/  BRA `(.L_x_122) ;  /* 0xffffffac00447947 */ /* 0x000fea000383ffff */
.L_x_38:
[----:B----4-:R-:W-:-:S07]  /*7690*/  MOV R0, UR5 ;  /* 0x0000000500007c02 */ /* 0x010fce0008000f00 */
.L_x_123:
[----:B-1----:R1:W2:Y:S02]  /*76a0*/  SYNCS.PHASECHK.TRANS64.TRYWAIT P0, [R0+URZ], R3 ;  /* 0x00000003000075a7 */ /* 0x0022a400080011ff */
[----:B--2---:R-:W-:Y:S05]  /*76b0*/  @!P0 NANOSLEEP.SYNCS 0x989680 ;  /* 0x009896800000895d */ /* 0x004fea0003900000 */
[----:B------:R-:W2:Y:S02]  /*76c0*/  @!P0 SYNCS.PHASECHK.TRANS64 P0, [R0+URZ], R3 ;  /* 0x00000003000085a7 */ /* 0x000ea400080010ff */
[----:B--2---:R-:W-:Y:S05]  /*76d0*/  @!P0 BRA `(.L_x_123) ;  /* 0xfffffffc00f08947 */ /* 0x004fea000383ffff */
[----:B------:R-:W-:Y:S05]  /*76e0*/  BRA `(.L_x_124) ;  /* 0xffffffac00507947 */ /* 0x000fea000383ffff */
.L_x_41:
[----:B-1----:R1:W2:Y:S02]  /*76f0*/  SYNCS.PHASECHK.TRANS64.TRYWAIT P0, [R0+URZ+0xe0], R4 ;  /* 0x0000e004000075a7 */ /* 0x0022a400080011ff */
[----:B--2---:R-:W-:Y:S05]  /*7700*/  @!P0 NANOSLEEP.SYNCS 0x989680 ;  /* 0x009896800000895d */ /* 0x004fea0003900000 */
[----:B------:R-:W2:Y:S02]  /*7710*/  @!P0 SYNCS.PHASECHK.TRANS64 P0, [R0+URZ+0xe0], R4 ;  /* 0x0000e004000085a7 */ /* 0x000ea400080010ff */
[----:B--2---:R-:W-:Y:S05]  /*7720*/  @!P0 BRA `(.L_x_41) ;  /* 0xfffffffc00f08947 */ /* 0x004fea000383ffff */
[----:B------:R-:W-:Y:S05]  /*7730*/  BRA `(.L_x_125) ;  /* 0xffffffac00ac7947 */ /* 0x000fea000383ffff */
.L_x_42:
[----:B------:R-:W-:-:S07]  /*7740*/  MOV R0, UR5 ;  /* 0x0000000500007c02 */ /* 0x000fce0008000f00 */
.L_x_126:
[----:B-1----:R1:W2:Y:S02]  /*7750*/  SYNCS.PHASECHK.TRANS64.TRYWAIT P0, [R0+URZ+0x90], R5 ;  /* 0x00009005000075a7 */ /* 0x0022a400080011ff */
[----:B--2---:R-:W-:Y:S05]  /*7760*/  @!P0 NANOSLEEP.SYNCS 0x989680 ;  /* 0x009896800000895d */ /* 0x004fea0003900000 */
[----:B------:R-:W2:Y:S02]  /*7770*/  @!P0 SYNCS.PHASECHK.TRANS64 P0, [R0+URZ+0x90], R5 ;  /* 0x00009005000085a7 */ /* 0x000ea400080010ff */
[----:B--2---:R-:W-:Y:S05]  /*7780*/  @!P0 BRA `(.L_x_126) ;  /* 0xfffffffc00f08947 */ /* 0x004fea000383ffff */
[----:B------:R-:W-:Y:S05]  /*7790*/  BRA `(.L_x_127) ;  /* 0xffffffac00bc7947 */ /* 0x000fea000383ffff */
.L_x_43:
[----:B-1----:R1:W2:Y:S02]  /*77a0*/  SYNCS.PHASECHK.TRANS64.TRYWAIT P1, [R0+URZ+0x80], R4 ;  /* 0x00008004000075a7 */ /* 0x0022a400080211ff */
[----:B--2---:R-:W-:Y:S05]  /*77b0*/  @!P1 NANOSLEEP.SYNCS 0x989680 ;  /* 0x009896800000995d */ /* 0x004fea0003900000 */
[----:B------:R-:W2:Y:S02]  /*77c0*/  @!P1 SYNCS.PHASECHK.TRANS64 P1, [R0+URZ+0x80], R4 ;  /* 0x00008004000095a7 */ /* 0x000ea400080210ff */
[----:B--2---:R-:W-:Y:S05]  /*77d0*/  @!P1 BRA `(.L_x_43) ;  /* 0xfffffffc00f09947 */ /* 0x004fea000383ffff */
[----:B------:R-:W-:Y:S05]  /*77e0*/  BRA `(.L_x_128) ;  /* 0xffffffac00ec7947 */ /* 0x000fea000383ffff */
.L_x_46:
[----:B------:R-:W-:-:S07]  /*77f0*/  MOV R0, UR5 ;  /* 0x0000000500007c02 */ /* 0x000fce0008000f00 */
.L_x_129:
[----:B-1----:R1:W2:Y:S02]  /*7800*/  SYNCS.PHASECHK.TRANS64.TRYWAIT P0, [R0+URZ+0x90], R2 ;  /* 0x00009002000075a7 */ /* 0x0022a400080011ff */
[----:B--2---:R-:W-:Y:S05]  /*7810*/  @!P0 NANOSLEEP.SYNCS 0x989680 ;  /* 0x009896800000895d */ /* 0x004fea0003900000 */
[----:B------:R-:W2:Y:S02]  /*7820*/  @!P0 SYNCS.PHASECHK.TRANS64 P0, [R0+URZ+0x90], R2 ;  /* 0x00009002000085a7 */ /* 0x000ea400080010ff */
[----:B--2---:R-:W-:Y:S05]  /*7830*/  @!P0 BRA `(.L_x_129) ;  /* 0xfffffffc00f08947 */ /* 0x004fea000383ffff */
[----:B------:R-:W-:Y:S05]  /*7840*/  BRA `(.L_x_45) ;  /* 0xffffffb000407947 */ /* 0x000fea000383ffff */
.L_x_53:
[----:B-1----:R1:W2:Y:S02]  /*7850*/  SYNCS.PHASECHK.TRANS64.TRYWAIT P1, [R0+URZ+0x80], R2 ;  /* 0x00008002000075a7 */ /* 0x0022a400080211ff */
[----:B--2---:R-:W-:Y:S05]  /*7860*/  @!P1 NANOSLEEP.SYNCS 0x989680 ;  /* 0x009896800000995d */ /* 0x004fea0003900000 */
[----:B------:R-:W2:Y:S02]  /*7870*/  @!P1 SYNCS.PHASECHK.TRANS64 P1, [R0+URZ+0x80], R2 ;  /* 0x00008002000095a7 */ /* 0x000ea400080210ff */
[----:B--2---:R-:W-:Y:S05]  /*7880*/  @!P1 BRA `(.L_x_53) ;  /* 0xfffffffc00f09947 */ /* 0x004fea000383ffff */
[----:B------:R-:W-:Y:S05]  /*7890*/  BRA `(.L_x_130) ;  /* 0xffffffb400b07947 */ /* 0x000fea000383ffff */
.L_x_54:
[----:B------:R-:W-:-:S07]  /*78a0*/  MOV R2, UR7 ;  /* 0x0000000700027c02 */ /* 0x000fce0008000f00 */
.L_x_131:
[----:B-1----:R1:W2:Y:S02]  /*78b0*/  SYNCS.PHASECHK.TRANS64.TRYWAIT P0, [R2+URZ+0xc0], R0 ;  /* 0x0000c000020075a7 */ /* 0x0022a400080011ff */
[----:B--2---:R-:W-:Y:S05]  /*78c0*/  @!P0 NANOSLEEP.SYNCS 0x989680 ;  /* 0x009896800000895d */ /* 0x004fea0003900000 */
[----:B------:R-:W2:Y:S02]  /*78d0*/  @!P0 SYNCS.PHASECHK.TRANS64 P0, [R2+URZ+0xc0], R0 ;  /* 0x0000c000020085a7 */ /* 0x000ea400080010ff */
[----:B--2---:R-:W-:Y:S05]  /*78e0*/  @!P0 BRA `(.L_x_131) ;  /* 0xfffffffc00f08947 */ /* 0x004fea000383ffff */
[----:B------:R-:W-:Y:S05]  /*78f0*/  BRA `(.L_x_132) ;  /* 0xffffffb400e87947 */ /* 0x000fea000383ffff */
.L_x_57:
[----:B------:R-:W-:Y:S07]  /*7900*/  MOV R0, UR6 ;  /* 0x0000000600007c02 */ /* 0x000fee0008000f00 */
.L_x_133:
[----:B-1----:R1:W2:Y:S02]  /*7910*/  SYNCS.PHASECHK.TRANS64.TRYWAIT P0, [R0+URZ], R2 ;  /* 0x00000002000075a7 */ /* 0x0022a400080011ff */
[----:B--2---:R-:W-:Y:S05]  /*7920*/  @!P0 NANOSLEEP.SYNCS 0x989680 ;  /* 0x009896800000895d */ /* 0x004fea0003900000 */
[----:B------:R-:W2:Y:S02]  /*7930*/  @!P0 SYNCS.PHASECHK.TRANS64 P0, [R0+URZ], R2 ;  /* 0x00000002000085a7 */ /* 0x000ea400080010ff */
[----:B--2---:R-:W-:Y:S05]  /*7940*/  @!P0 BRA `(.L_x_133) ;  /* 0xfffffffc00f08947 */ /* 0x004fea000383ffff */
[----:B------:R-:W-:Y:S05]  /*7950*/  BRA `(.L_x_56) ;  /* 0xffffffb800047947 */ /* 0x000fea000383ffff */
.L_x_60:
[----:B------:R-:W-:-:S07]  /*7960*/  MOV R0, UR6 ;  /* 0x0000000600007c02 */ /* 0x000fce0008000f00 */
.L_x_134:
[----:B--2---:R2:W4:Y:S02]  /*7970*/  SYNCS.PHASECHK.TRANS64.TRYWAIT P0, [R0+URZ], R2 ;  /* 0x00000002000075a7 */ /* 0x00452400080011ff */
[----:B----4-:R-:W-:Y:S05]  /*7980*/  @!P0 NANOSLEEP.SYNCS 0x989680 ;  /* 0x009896800000895d */ /* 0x010fea0003900000 */
[----:B------:R-:W4:Y:S02]  /*7990*/  @!P0 SYNCS.PHASECHK.TRANS64 P0, [R0+URZ], R2 ;  /* 0x00000002000085a7 */ /* 0x000f2400080010ff */
[----:B----4-:R-:W-:Y:S05]  /*79a0*/  @!P0 BRA `(.L_x_134) ;  /* 0xfffffffc00f08947 */ /* 0x010fea000383ffff */
[----:B------:R-:W-:Y:S05]  /*79b0*/  BRA `(.L_x_135) ;  /* 0xffffffb800e07947 */ /* 0x000fea000383ffff */
.L_x_61:
[----:B------:R-:W-:-:S07]  /*79c0*/  MOV R0, UR6 ;  /* 0x0000000600007c02 */ /* 0x000fce0008000f00 */
.L_x_136:
[----:B-1----:R1:W2:Y:S02]  /*79d0*/  SYNCS.PHASECHK.TRANS64.TRYWAIT P0, [R0+URZ], R3 ;  /* 0x00000003000075a7 */ /* 0x0022a400080011ff */
[----:B--2---:R-:W-:Y:S05]  /*79e0*/  @!P0 NANOSLEEP.SYNCS 0x989680 ;  /* 0x009896800000895d */ /* 0x004fea0003900000 */
[----:B------:R-:W2:Y:S02]  /*79f0*/  @!P0 SYNCS.PHASECHK.TRANS64 P0, [R0+URZ], R3 ;  /* 0x00000003000085a7 */ /* 0x000ea400080010ff */
[----:B--2---:R-:W-:Y:S05]  /*7a00*/  @!P0 BRA `(.L_x_136) ;  /* 0xfffffffc00f08947 */ /* 0x004fea000383ffff */
[----:B------:R-:W-:Y:S05]  /*7a10*/  BRA `(.L_x_137) ;  /* 0xffffffb800ec7947 */ /* 0x000fea000383ffff */
.L_x_62:
[----:B------:R-:W-:-:S07]  /*7a20*/  MOV R0, UR6 ;  /* 0x0000000600007c02 */ /* 0x000fce0008000f00 */
.L_x_138:
[----:B-1----:R1:W2:Y:S02]  /*7a30*/  SYNCS.PHASECHK.TRANS64.TRYWAIT P0, [R0+URZ], R3 ;  /* 0x00000003000075a7 */ /* 0x0022a400080011ff */
[----:B--2---:R-:W-:Y:S05]  /*7a40*/  @!P0 NANOSLEEP.SYNCS 0x989680 ;  /* 0x009896800000895d */ /* 0x004fea0003900000 */
[----:B------:R-:W2:Y:S02]  /*7a50*/  @!P0 SYNCS.PHASECHK.TRANS64 P0, [R0+URZ], R3 ;  /* 0x00000003000085a7 */ /* 0x000ea400080010ff */
[----:B--2---:R-:W-:Y:S05]  /*7a60*/  @!P0 BRA `(.L_x_138) ;  /* 0xfffffffc00f08947 */ /* 0x004fea000383ffff */
[----:B------:R-:W-:Y:S05]  /*7a70*/  BRA `(.L_x_139) ;  /* 0xffffffb800f87947 */ /* 0x000fea000383ffff */
.L_x_63:
[----:B-1----:R-:W-:-:S07]  /*7a80*/  MOV R0, UR7 ;  /* 0x0000000700007c02 */ /* 0x002fce0008000f00 */
.L_x_140:
[----:B-1----:R1:W2:Y:S02]  /*7a90*/  SYNCS.PHASECHK.TRANS64.TRYWAIT P0, [R0+URZ], R2 ;  /* 0x00000002000075a7 */ /* 0x0022a400080011ff */
[----:B--2---:R-:W-:Y:S05]  /*7aa0*/  @!P0 NANOSLEEP.SYNCS 0x989680 ;  /* 0x009896800000895d */ /* 0x004fea0003900000 */
[----:B------:R-:W2:Y:S02]  /*7ab0*/  @!P0 SYNCS.PHASECHK.TRANS64 P0, [R0+URZ], R2 ;  /* 0x00000002000085a7 */ /* 0x000ea400080010ff */
[----:B--2---:R-:W-:Y:S05]  /*7ac0*/  @!P0 BRA `(.L_x_140) ;  /* 0xfffffffc00f08947 */ /* 0x004fea000383ffff */
[----:B------:R-:W-:Y:S05]  /*7ad0*/  BRA `(.L_x_141) ;  /* 0xffffffbc00047947 */ /* 0x000fea000383ffff */
.L_x_68:
[----:B--2---:R2:W3:Y:S02]  /*7ae0*/  SYNCS.PHASECHK.TRANS64.TRYWAIT P0, [R0+URZ+0x80], R2 ;  /* 0x00008002000075a7 */ /* 0x0044e400080011ff */
[----:B---3--:R-:W-:Y:S05]  /*7af0*/  @!P0 NANOSLEEP.SYNCS 0x989680 ;  /* 0x009896800000895d */ /* 0x008fea0003900000 */
[----:B------:R-:W3:Y:S02]  /*7b00*/  @!P0 SYNCS.PHASECHK.TRANS64 P0, [R0+URZ+0x80], R2 ;  /* 0x00008002000085a7 */ /* 0x000ee400080010ff */
[----:B---3--:R-:W-:Y:S05]  /*7b10*/  @!P0 BRA `(.L_x_68) ;  /* 0xfffffffc00f08947 */ /* 0x008fea000383ffff */
[----:B------:R-:W-:Y:S05]  /*7b20*/  BRA `(.L_x_142) ;  /* 0xffffffc000007947 */ /* 0x000fea000383ffff */
.L_x_71:
[----:B------:R-:W-:Y:S07]  /*7b30*/  MOV R0, UR7 ;  /* 0x0000000700007c02 */ /* 0x000fee0008000f00 */
.L_x_143:
[----:B--2---:R2:W3:Y:S02]  /*7b40*/  SYNCS.PHASECHK.TRANS64.TRYWAIT P0, [R0+URZ+0x78], R2 ;  /* 0x00007802000075a7 */ /* 0x0044e400080011ff */
[----:B---3--:R-:W-:Y:S05]  /*7b50*/  @!P0 NANOSLEEP.SYNCS 0x989680 ;  /* 0x009896800000895d */ /* 0x008fea0003900000 */
[----:B------:R-:W3:Y:S02]  /*7b60*/  @!P0 SYNCS.PHASECHK.TRANS64 P0, [R0+URZ+0x78], R2 ;  /* 0x00007802000085a7 */ /* 0x000ee400080010ff */
[----:B---3--:R-:W-:Y:S05]  /*7b70*/  @!P0 BRA `(.L_x_143) ;  /* 0xfffffffc00f08947 */ /* 0x008fea000383ffff */
[----:B------:R-:W-:Y:S05]  /*7b80*/  BRA `(.L_x_70) ;  /* 0xffffffc000e07947 */ /* 0x000fea000383ffff */
.L_x_74:
[----:B------:R-:W-:Y:S07]  /*7b90*/  MOV R0, UR15 ;  /* 0x0000000f00007c02 */ /* 0x000fee0008000f00 */
.L_x_144:
[----:B-1----:R1:W2:Y:S02]  /*7ba0*/  SYNCS.PHASECHK.TRANS64.TRYWAIT P0, [R0+URZ+0x58], R9 ;  /* 0x00005809000075a7 */ /* 0x0022a400080011ff */
[----:B--2---:R-:W-:Y:S05]  /*7bb0*/  @!P0 NANOSLEEP.SYNCS 0x989680 ;  /* 0x009896800000895d */ /* 0x004fea0003900000 */
[----:B------:R-:W2:Y:S02]  /*7bc0*/  @!P0 SYNCS.PHASECHK.TRANS64 P0, [R0+URZ+0x58], R9 ;  /* 0x00005809000085a7 */ /* 0x000ea400080010ff */
[----:B--2---:R-:W-:Y:S05]  /*7bd0*/  @!P0 BRA `(.L_x_144) ;  /* 0xfffffffc00f08947 */ /* 0x004fea000383ffff */
[----:B------:R-:W-:Y:S05]  /*7be0*/  BRA `(.L_x_145) ;  /* 0xffffffc400587947 */ /* 0x000fea000383ffff */
.L_x_75:
[----:B------:R-:W-:Y:S07]  /*7bf0*/  MOV R0, UR13 ;  /* 0x0000000d00007c02 */ /* 0x000fee0008000f00 */
.L_x_146:
[----:B-1----:R1:W2:Y:S02]  /*7c00*/  SYNCS.PHASECHK.TRANS64.TRYWAIT P0, [R0+URZ+0x58], R14 ;  /* 0x0000580e000075a7 */ /* 0x0022a400080011ff */
[----:B--2---:R-:W-:Y:S05]  /*7c10*/  @!P0 NANOSLEEP.SYNCS 0x989680 ;  /* 0x009896800000895d */ /* 0x004fea0003900000 */
[----:B------:R-:W2:Y:S02]  /*7c20*/  @!P0 SYNCS.PHASECHK.TRANS64 P0, [R0+URZ+0x58], R14 ;  /* 0x0000580e000085a7 */ /* 0x000ea400080010ff */
[----:B--2---:R-:W-:Y:S05]  /*7c30*/  @!P0 BRA `(.L_x_146) ;  /* 0xfffffffc00f08947 */ /* 0x004fea000383ffff */
[----:B------:R-:W-:Y:S05]  /*7c40*/  BRA `(.L_x_147) ;  /* 0xffffffc400f87947 */ /* 0x000fea000383ffff */
.L_x_77:
[----:B------:R-:W-:-:S07]  /*7c50*/  MOV R0, UR4 ;  /* 0x0000000400007c02 */ /* 0x000fce0008000f00 */
.L_x_148:
[----:B-1----:R1:W3:Y:S02]  /*7c60*/  SYNCS.PHASECHK.TRANS64.TRYWAIT P0, [R0+URZ], R2 ;  /* 0x00000002000075a7 */ /* 0x0022e400080011ff */
[----:B---3--:R-:W-:Y:S05]  /*7c70*/  @!P0 NANOSLEEP.SYNCS 0x989680 ;  /* 0x009896800000895d */ /* 0x008fea0003900000 */
[----:B------:R-:W3:Y:S02]  /*7c80*/  @!P0 SYNCS.PHASECHK.TRANS64 P0, [R0+URZ], R2 ;  /* 0x00000002000085a7 */ /* 0x000ee400080010ff */
[----:B---3--:R-:W-:Y:S05]  /*7c90*/  @!P0 BRA `(.L_x_148) ;  /* 0xfffffffc00f08947 */ /* 0x008fea000383ffff */
[----:B------:R-:W-:Y:S05]  /*7ca0*/  BRA `(.L_x_149) ;  /* 0xffffffc800847947 */ /* 0x000fea000383ffff */
.L_x_78:
[----:B------:R-:W-:-:S07]  /*7cb0*/  MOV R0, UR4 ;  /* 0x0000000400007c02 */ /* 0x000fce0008000f00 */
.L_x_150:
[----:B-1----:R1:W3:Y:S02]  /*7cc0*/  SYNCS.PHASECHK.TRANS64.TRYWAIT P0, [R0+URZ], R2 ;  /* 0x00000002000075a7 */ /* 0x0022e400080011ff */
[----:B---3--:R-:W-:Y:S05]  /*7cd0*/  @!P0 NANOSLEEP.SYNCS 0x989680 ;  /* 0x009896800000895d */ /* 0x008fea0003900000 */
[----:B------:R-:W3:Y:S02]  /*7ce0*/  @!P0 SYNCS.PHASECHK.TRANS64 P0, [R0+URZ], R2 ;  /* 0x00000002000085a7 */ /* 0x000ee400080010ff */
[----:B---3--:R-:W-:Y:S05]  /*7cf0*/  @!P0 BRA `(.L_x_150) ;  /* 0xfffffffc00f08947 */ /* 0x008fea000383ffff */
[----:B------:R-:W-:Y:S05]  /*7d00*/  BRA `(.L_x_151) ;  /* 0xffffffc800907947 */ /* 0x000fea000383ffff */
.L_x_80:
[----:B--2---:R2:W4:Y:S02]  /*7d10*/  SYNCS.PHASECHK.TRANS64.TRYWAIT P0, [R0+URZ+0x80], R2 ;  /* 0x00008002000075a7 */ /* 0x00452400080011ff */
[----:B----4-:R-:W-:Y:S05]  /*7d20*/  @!P0 NANOSLEEP.SYNCS 0x989680 ;  /* 0x009896800000895d */ /* 0x010fea0003900000 */
[----:B------:R-:W4:Y:S02]  /*7d30*/  @!P0 SYNCS.PHASECHK.TRANS64 P0, [R0+URZ+0x80], R2 ;  /* 0x00008002000085a7 */ /* 0x000f2400080010ff */
[----:B----4-:R-:W-:Y:S05]  /*7d40*/  @!P0 BRA `(.L_x_80) ;  /* 0xfffffffc00f08947 */ /* 0x010fea000383ffff */
[----:B------:R-:W-:Y:S05]  /*7d50*/  BRA `(.L_x_152) ;  /* 0xffffffcc00747947 */ /* 0x000fea000383ffff */
.L_x_90:
[----:B-1----:R1:W3:Y:S02]  /*7d60*/  SYNCS.PHASECHK.TRANS64.TRYWAIT P1, [R0+URZ+0x40], R3 ;  /* 0x00004003000075a7 */ /* 0x0022e400080211ff */
[----:B---3--:R-:W-:Y:S05]  /*7d70*/  @!P1 NANOSLEEP.SYNCS 0x989680 ;  /* 0x009896800000995d */ /* 0x008fea0003900000 */
[----:B------:R-:W3:Y:S02]  /*7d80*/  @!P1 SYNCS.PHASECHK.TRANS64 P1, [R0+URZ+0x40], R3 ;  /* 0x00004003000095a7 */ /* 0x000ee400080210ff */
[----:B---3--:R-:W-:Y:S05]  /*7d90*/  @!P1 BRA `(.L_x_90) ;  /* 0xfffffffc00f09947 */ /* 0x008fea000383ffff */
[----:B------:R-:W-:Y:S05]  /*7da0*/  BRA `(.L_x_89) ;  /* 0xffffffd800a47947 */ /* 0x000fea000383ffff */
.L_x_92:
[----:B-1----:R1:W4:Y:S02]  /*7db0*/  SYNCS.PHASECHK.TRANS64.TRYWAIT P0, [R73+URZ+0xa0], R2 ;  /* 0x0000a002490075a7 */ /* 0x00232400080011ff */
[----:B----4-:R-:W-:Y:S05]  /*7dc0*/  @!P0 NANOSLEEP.SYNCS 0x989680 ;  /* 0x009896800000895d */ /* 0x010fea0003900000 */
[----:B------:R-:W4:Y:S02]  /*7dd0*/  @!P0 SYNCS.PHASECHK.TRANS64 P0, [R73+URZ+0xa0], R2 ;  /* 0x0000a002490085a7 */ /* 0x000f2400080010ff */
[----:B----4-:R-:W-:Y:S05]  /*7de0*/  @!P0 BRA `(.L_x_92) ;  /* 0xfffffffc00f08947 */ /* 0x010fea000383ffff */
[----:B------:R-:W-:Y:S05]  /*7df0*/  BRA `(.L_x_91) ;  /* 0xffffffd800dc7947 */ /* 0x000fea000383ffff */
.L_x_103:
[----:B--2---:R2:W4:Y:S02]  /*7e00*/  SYNCS.PHASECHK.TRANS64.TRYWAIT P0, [R2+URZ+0x40], R107 ;  /* 0x0000406b020075a7 */ /* 0x00452400080011ff */
[----:B----4-:R-:W-:Y:S05]  /*7e10*/  @!P0 NANOSLEEP.SYNCS 0x989680 ;  /* 0x009896800000895d */ /* 0x010fea0003900000 */
[----:B------:R-:W4:Y:S02]  /*7e20*/  @!P0 SYNCS.PHASECHK.TRANS64 P0, [R2+URZ+0x40], R107 ;  /* 0x0000406b020085a7 */ /* 0x000f2400080010ff */
[----:B----4-:R-:W-:Y:S05]  /*7e30*/  @!P0 BRA `(.L_x_103) ;  /* 0xfffffffc00f08947 */ /* 0x010fea000383ffff */
[----:B------:R-:W-:Y:S05]  /*7e40*/  BRA `(.L_x_102) ;  /* 0xffffffe400c47947 */ /* 0x000fea000383ffff */
        .weak           $__internal_0_$__cuda_sm10x_tcgen05_guardrail_trap_col_being_dealloced_not_returned_by_alloc
        .type           $__internal_0_$__cuda_sm10x_tcgen05_guardrail_trap_col_being_dealloced_not_returned_by_alloc,@function
        .size           $__internal_0_$__cuda_sm10x_tcgen05_guardrail_trap_col_being_dealloced_not_returned_by_alloc,($__internal_1_$__cuda_sm10x_tcgen05_guardrail_trap_phase_invalid_during_alloc - $__internal_0_$__cuda_sm10x_tcgen05_guardrail_trap_col_being_dealloced_not_returned_by_alloc)
$__internal_0_$__cuda_sm10x_tcgen05_guardrail_trap_col_being_dealloced_not_returned_by_alloc:
[----:B------:R-:W-:Y:S05]  /*7e50*/  BPT.TRAP 0x1 ;  /* 0x000000040000795c */ /* 0x000fea0000300000 */
[----:B------:R-:W-:-:S04]  /*7e60*/  HFMA2 R3, -RZ, RZ, 0, 0 ;  /* 0x00000000ff037431 */ /* 0x000fc800000001ff */
[----:B------:R-:W-:Y:S05]  /*7e70*/  RET.REL.NODEC R2 `(_ZN7cutlass13device_kernelINS_4gemm6kernel13GemmUniversalIN4cute5tupleIJiiiiEEENS1_10collective13CollectiveMmaINS1_35MainloopSm100TmaUmmaWarpSpecializedILi4ELi2ELi4ENS5_IJNS4_1CILi1EEESB_SB_EEEEENS5_IJNSA_ILi128EEENSA_ILi64EEESF_EEENS_6half_tENS5_IJlSB_lEEESH_SI_NS4_8TiledMMAINS4_8MMA_AtomIJNS4_20SM100_MMA_F16BF16_SSISH_SH_fLi128ELi64ELNS4_4UMMA5MajorE0ELSN_0ELNSM_7ScaleInE0ELSO_0EEEEEENS4_6LayoutISC_NS5_IJNSA_ILi0EEESS_SS_EEEEENS5_IJNS4_10UnderscoreESV_SV_EEEEENS4_13SM90_TMA_LOADENS4_14ComposedLayoutINS4_7SwizzleILi3ELi4ELi3EEENS4_18smem_ptr_flag_bitsILi16EEENSR_INS5_IJNSA_ILi8EEESF_EEENS5_IJSF_SB_EEEEEEEvNS4_8identityESY_S18_vS19_EENS_8epilogue10collective18CollectiveEpilogueINS1B_23Sm100TmaWarpSpecializedILi3ELi2ELi32ELb1ELb0EEEJSG_NS5_IJNSR_ISE_SB_EENSR_INSA_ILi32EEESB_EEEEESH_SI_SH_SI_NS1B_6fusion15FusionCallbacksIS1F_NS1K_17LinearCombinationISH_fSH_fLNS_15FloatRoundStyleE2EEESG_S1J_JEEENS4_5SM1004TMEM4LOAD26SM100_TMEM_LOAD_32dp32b32xESY_NSZ_INS10_ILi2ELi4ELi3EEES13_NSR_INS5_IJS14_S1H_EEENS5_IJS1H_SB_EEEEEEENS4_39AutoVectorizingCopyWithAssumedAlignmentILi128EEENS4_14SM90_TMA_STOREES1Y_S20_S20_EEEvvEEEEvNT_6ParamsE) ;  /* 0xffffff8002607950 */ /* 0x000fea0003c3ffff */
        .weak           $__internal_1_$__cuda_sm10x_tcgen05_guardrail_trap_phase_invalid_during_alloc
        .type           $__internal_1_$__cuda_sm10x_tcgen05_guardrail_trap_phase_invalid_during_alloc,@function
        .size           $__internal_1_$__cuda_sm10x_tcgen05_guardrail_trap_phase_invalid_during_alloc,($__internal_2_$__cuda_sm10x_tcgen05_guardrail_trap_unallocated_columns_being_dealloced - $__internal_1_$__cuda_sm10x_tcgen05_guardrail_trap_phase_invalid_during_alloc)
$__internal_1_$__cuda_sm10x_tcgen05_guardrail_trap_phase_invalid_during_alloc:
[----:B------:R-:W-:Y:S05]  /*7e80*/  BPT.TRAP 0x1 ;  /* 0x000000040000795c */ /* 0x000fea0000300000 */
[----:B------:R-:W-:-:S04]  /*7e90*/  MOV R3, 0x0 ;  /* 0x0000000000037802 */ /* 0x000fc80000000f00 */
[----:B------:R-:W-:Y:S05]  /*7ea0*/  RET.REL.NODEC R2 `(_ZN7cutlass13device_kernelINS_4gemm6kernel13GemmUniversalIN4cute5tupleIJiiiiEEENS1_10collective13CollectiveMmaINS1_35MainloopSm100TmaUmmaWarpSpecializedILi4ELi2ELi4ENS5_IJNS4_1CILi1EEESB_SB_EEEEENS5_IJNSA_ILi128EEENSA_ILi64EEESF_EEENS_6half_tENS5_IJlSB_lEEESH_SI_NS4_8TiledMMAINS4_8MMA_AtomIJNS4_20SM100_MMA_F16BF16_SSISH_SH_fLi128ELi64ELNS4_4UMMA5MajorE0ELSN_0ELNSM_7ScaleInE0ELSO_0EEEEEENS4_6LayoutISC_NS5_IJNSA_ILi0EEESS_SS_EEEEENS5_IJNS4_10UnderscoreESV_SV_EEEEENS4_13SM90_TMA_LOADENS4_14ComposedLayoutINS4_7SwizzleILi3ELi4ELi3EEENS4_18smem_ptr_flag_bitsILi16EEENSR_INS5_IJNSA_ILi8EEESF_EEENS5_IJSF_SB_EEEEEEEvNS4_8identityESY_S18_vS19_EENS_8epilogue10collective18CollectiveEpilogueINS1B_23Sm100TmaWarpSpecializedILi3ELi2ELi32ELb1ELb0EEEJSG_NS5_IJNSR_ISE_SB_EENSR_INSA_ILi32EEESB_EEEEESH_SI_SH_SI_NS1B_6fusion15FusionCallbacksIS1F_NS1K_17LinearCombinationISH_fSH_fLNS_15FloatRoundStyleE2EEESG_S1J_JEEENS4_5SM1004TMEM4LOAD26SM100_TMEM_LOAD_32dp32b32xESY_NSZ_INS10_ILi2ELi4ELi3EEES13_NSR_INS5_IJS14_S1H_EEENS5_IJS1H_SB_EEEEEEENS4_39AutoVectorizingCopyWithAssumedAlignmentILi128EEENS4_14SM90_TMA_STOREES1Y_S20_S20_EEEvvEEEEvNT_6ParamsE) ;  /* 0xffffff8002547950 */ /* 0x000fea0003c3ffff */
        .weak           $__internal_2_$__cuda_sm10x_tcgen05_guardrail_trap_unallocated_columns_being_dealloced
        .type           $__internal_2_$__cuda_sm10x_tcgen05_guardrail_trap_unallocated_columns_being_dealloced,@function
        .size           $__internal_2_$__cuda_sm10x_tcgen05_guardrail_trap_unallocated_columns_being_dealloced,(.L_x_154 - $__internal_2_$__cuda_sm10x_tcgen05_guardrail_trap_unallocated_columns_being_dealloced)
$__internal_2_$__cuda_sm10x_tcgen05_guardrail_trap_unallocated_columns_being_dealloced:
[----:B------:R-:W-:Y:S05]  /*7eb0*/  BPT.TRAP 0x1 ;  /* 0x000000040000795c */ /* 0x000fea0000300000 */
[----:B------:R-:W-:-:S04]  /*7ec0*/  HFMA2 R3, -RZ, RZ, 0, 0 ;  /* 0x00000000ff037431 */ /* 0x000fc800000001ff */
[----:B------:R-:W-:Y:S05]  /*7ed0*/  RET.REL.NODEC R2 `(_ZN7cutlass13device_kernelINS_4gemm6kernel13GemmUniversalIN4cute5tupleIJiiiiEEENS1_10collective13CollectiveMmaINS1_35MainloopSm100TmaUmmaWarpSpecializedILi4ELi2ELi4ENS5_IJNS4_1CILi1EEESB_SB_EEEEENS5_IJNSA_ILi128EEENSA_ILi64EEESF_EEENS_6half_tENS5_IJlSB_lEEESH_SI_NS4_8TiledMMAINS4_8MMA_AtomIJNS4_20SM100_MMA_F16BF16_SSISH_SH_fLi128ELi64ELNS4_4UMMA5MajorE0ELSN_0ELNSM_7ScaleInE0ELSO_0EEEEEENS4_6LayoutISC_NS5_IJNSA_ILi0EEESS_SS_EEEEENS5_IJNS4_10UnderscoreESV_SV_EEEEENS4_13SM90_TMA_LOADENS4_14ComposedLayoutINS4_7SwizzleILi3ELi4ELi3EEENS4_18smem_ptr_flag_bitsILi16EEENSR_INS5_IJNSA_ILi8EEESF_EEENS5_IJSF_SB_EEEEEEEvNS4_8identityESY_S18_vS19_EENS_8epilogue10collective18CollectiveEpilogueINS1B_23Sm100TmaWarpSpecializedILi3ELi2ELi32ELb1ELb0EEEJSG_NS5_IJNSR_ISE_SB_EENSR_INSA_ILi32EEESB_EEEEESH_SI_SH_SI_NS1B_6fusion15FusionCallbacksIS1F_NS1K_17LinearCombinationISH_fSH_fLNS_15FloatRoundStyleE2EEESG_S1J_JEEENS4_5SM1004TMEM4LOAD26SM100_TMEM_LOAD_32dp32b32xESY_NSZ_INS10_ILi2ELi4ELi3EEES13_NSR_INS5_IJS14_S1H_EEENS5_IJS1H_SB_EEEEEEENS4_39AutoVectorizingCopyWithAssumedAlignmentILi128EEENS4_14SM90_TMA_STOREES1Y_S20_S20_EEEvvEEEEvNT_6ParamsE) ;  /* 0xffffff8002487950 */ /* 0x000fea0003c3ffff */
.L_x_153:
[----:B------:R-:W-:-:S00]  /*7ee0*/  BRA `(.L_x_153) ;  /* 0xfffffffc00fc7947 */ /* 0x000fc0000383ffff */
[----:B------:R-:W-:-:S00]  /*7ef0*/  NOP ;  /* 0x0000000000007918 */ /* 0x000fc00000000000 */
        /* <DEDUP_REMOVED lines=8> */
.L_x_154:


//--------------------- .nv.global.init           --------------------------
	.section	.nv.global.init,"aw",@progbits
.nv.global.init:
	.type		$str$27,@object
	.size		$str$27,($str$28 - $str$27)
$str$27:
        /*0000*/ 	.byte	0x28, 0x61, 0x64, 0x64, 0x72, 0x65, 0x73, 0x73, 0x20, 0x26, 0x20, 0x6d, 0x61, 0x73, 0x6b, 0x29
        /*0010*/ 	.byte	0x20, 0x3d, 0x3d, 0x20, 0x30, 0x00
	.type		$str$28,@object
	.size		$str$28,($str$26 - $str$28)
$str$28:
        /*0016*/ 	.byte	0x2f, 0x74, 0x6d, 0x70, 0x2f, 0x63, 0x75, 0x74, 0x6c, 0x61, 0x73, 0x73, 0x5f, 0x73, 0x77, 0x65
        /*0026*/ 	.byte	0x65, 0x70, 0x5f, 0x73, 0x72, 0x63, 0x2f, 0x69, 0x6e, 0x63, 0x6c, 0x75, 0x64, 0x65, 0x2f, 0x63
        /*0036*/ 	.byte	0x75, 0x74, 0x65, 0x2f, 0x70, 0x6f, 0x69, 0x6e, 0x74, 0x65, 0x72, 0x5f, 0x66, 0x6c, 0x61, 0x67
        /*0046*/ 	.byte	0x67, 0x65, 0x64, 0x2e, 0x68, 0x70, 0x70, 0x00
	.type		$str$26,@object
	.size		$str$26,($str$25 - $str$26)
$str$26:
        /*004e*/ 	.byte	0x2f, 0x74, 0x6d, 0x70, 0x2f, 0x63, 0x75, 0x74, 0x6c, 0x61, 0x73, 0x73, 0x5f, 0x73, 0x77, 0x65
        /*005e*/ 	.byte	0x65, 0x70, 0x5f, 0x73, 0x72, 0x63, 0x2f, 0x69, 0x6e, 0x63, 0x6c, 0x75, 0x64, 0x65, 0x2f, 0x63
        /*006e*/ 	.byte	0x75, 0x74, 0x65, 0x2f, 0x61, 0x74, 0x6f, 0x6d, 0x2f, 0x63, 0x6f, 0x70, 0x79, 0x5f, 0x74, 0x72
        /*007e*/ 	.byte	0x61, 0x69, 0x74, 0x73, 0x5f, 0x73, 0x6d, 0x31, 0x30, 0x30, 0x2e, 0x68, 0x70, 0x70, 0x00
	.type		$str$25,@object
	.size		$str$25,(__unnamed_1 - $str$25)
$str$25:
        /*008d*/ 	.byte	0x28, 0x28, 0x75, 0x69, 0x6e, 0x74, 0x33, 0x32, 0x5f, 0x74, 0x28, 0x74, 0x68, 0x72, 0x65, 0x61
        /*009d*/ 	.byte	0x64, 0x49, 0x64, 0x78, 0x2e, 0x78, 0x29, 0x20, 0x2f, 0x20, 0x33, 0x32, 0x29, 0x20, 0x25, 0x20
        /*00ad*/ 	.byte	0x34, 0x29, 0x20, 0x3d, 0x3d, 0x20, 0x28, 0x28, 0x28, 0x74, 0x6d, 0x65, 0x6d, 0x5f, 0x61, 0x64
        /*00bd*/ 	.byte	0x64, 0x72, 0x20, 0x3e, 0x3e, 0x20, 0x31, 0x36, 0x29, 0x20, 0x2f, 0x20, 0x33, 0x32, 0x29, 0x20
        /*00cd*/ 	.byte	0x25, 0x20, 0x34, 0x29, 0x00
	.type		__unnamed_1,@object
	.size		__unnamed_1,(__unnamed_2 - __unnamed_1)
__unnamed_1:
        /*00d2*/ 	.byte	0x61, 0x75, 0x74, 0x6f, 0x20, 0x63, 0x75, 0x74, 0x65, 0x3a, 0x3a, 0x61, 0x73, 0x5f, 0x70, 0x6f
        /* <DEDUP_REMOVED lines=24> */
        /*0262*/ 	.byte	0x3e, 0x3e, 0x3e, 0x3e, 0x5d, 0x00
	.type		__unnamed_2,@object
	.size		__unnamed_2,(.L_2 - __unnamed_2)
__unnamed_2:
        /* <DEDUP_REMOVED lines=42> */
        /*0508*/ 	.byte	0x3e, 0x3e, 0x5d, 0x00
.L_2:


//--------------------- .nv.shared._ZN7cutlass13device_kernelINS_4gemm6kernel13GemmUniversalIN4cute5tupleIJiiiiEEENS1_10collective13CollectiveMmaINS1_35MainloopSm100TmaUmmaWarpSpecializedILi4ELi2ELi4ENS5_IJNS4_1CILi1EEESB_SB_EEEEENS5_IJNSA_ILi128EEENSA_ILi64EEESF_EEENS_6half_tENS5_IJlSB_lEEESH_SI_NS4_8TiledMMAINS4_8MMA_AtomIJNS4_20SM100_MMA_F16BF16_SSISH_SH_fLi128ELi64ELNS4_4UMMA5MajorE0ELSN_0ELNSM_7ScaleInE0ELSO_0EEEEEENS4_6LayoutISC_NS5_IJNSA_ILi0EEESS_SS_EEEEENS5_IJNS4_10UnderscoreESV_SV_EEEEENS4_13SM90_TMA_LOADENS4_14ComposedLayoutINS4_7SwizzleILi3ELi4ELi3EEENS4_18smem_ptr_flag_bitsILi16EEENSR_INS5_IJNSA_ILi8EEESF_EEENS5_IJSF_SB_EEEEEEEvNS4_8identityESY_S18_vS19_EENS_8epilogue10collective18CollectiveEpilogueINS1B_23Sm100TmaWarpSpecializedILi3ELi2ELi32ELb1ELb0EEEJSG_NS5_IJNSR_ISE_SB_EENSR_INSA_ILi32EEESB_EEEEESH_SI_SH_SI_NS1B_6fusion15FusionCallbacksIS1F_NS1K_17LinearCombinationISH_fSH_fLNS_15FloatRoundStyleE2EEESG_S1J_JEEENS4_5SM1004TMEM4LOAD26SM100_TMEM_LOAD_32dp32b32xESY_NSZ_INS10_ILi2ELi4ELi3EEES13_NSR_INS5_IJS14_S1H_EEENS5_IJS1H_SB_EEEEEEENS4_39AutoVectorizingCopyWithAssumedAlignmentILi128EEENS4_14SM90_TMA_STOREES1Y_S20_S20_EEEvvEEEEvNT_6ParamsE --------------------------
	.section	.nv.shared._ZN7cutlass13device_kernelINS_4gemm6kernel13GemmUniversalIN4cute5tupleIJiiiiEEENS1_10collective13CollectiveMmaINS1_35MainloopSm100TmaUmmaWarpSpecializedILi4ELi2ELi4ENS5_IJNS4_1CILi1EEESB_SB_EEEEENS5_IJNSA_ILi128EEENSA_ILi64EEESF_EEENS_6half_tENS5_IJlSB_lEEESH_SI_NS4_8TiledMMAINS4_8MMA_AtomIJNS4_20SM100_MMA_F16BF16_SSISH_SH_fLi128ELi64ELNS4_4UMMA5MajorE0ELSN_0ELNSM_7ScaleInE0ELSO_0EEEEEENS4_6LayoutISC_NS5_IJNSA_ILi0EEESS_SS_EEEEENS5_IJNS4_10UnderscoreESV_SV_EEEEENS4_13SM90_TMA_LOADENS4_14ComposedLayoutINS4_7SwizzleILi3ELi4ELi3EEENS4_18smem_ptr_flag_bitsILi16EEENSR_INS5_IJNSA_ILi8EEESF_EEENS5_IJSF_SB_EEEEEEEvNS4_8identityESY_S18_vS19_EENS_8epilogue10collective18CollectiveEpilogueINS1B_23Sm100TmaWarpSpecializedILi3ELi2ELi32ELb1ELb0EEEJSG_NS5_IJNSR_ISE_SB_EENSR_INSA_ILi32EEESB_EEEEESH_SI_SH_SI_NS1B_6fusion15FusionCallbacksIS1F_NS1K_17LinearCombinationISH_fSH_fLNS_15FloatRoundStyleE2EEESG_S1J_JEEENS4_5SM1004TMEM4LOAD26SM100_TMEM_LOAD_32dp32b32xESY_NSZ_INS10_ILi2ELi4ELi3EEES13_NSR_INS5_IJS14_S1H_EEENS5_IJS1H_SB_EEEEEEENS4_39AutoVectorizingCopyWithAssumedAlignmentILi128EEENS4_14SM90_TMA_STOREES1Y_S20_S20_EEEvvEEEEvNT_6ParamsE,"aw",@nobits
	.sectionflags	@""
	.align	16
	.zero		1024


//--------------------- .nv.shared.reserved.0     --------------------------
	.section	.nv.shared.reserved.0,"aw",@nobits
	.weak		__nv_reservedSMEM_offset_0_alias
	.size		__nv_reservedSMEM_offset_0_alias, 0, 64
	.other		__nv_reservedSMEM_offset_0_alias,@"STO_CUDA_RESERVED_SHARED STV_DEFAULT"
__nv_reservedSMEM_offset_0_alias:
	.zero		0
.nv.shared.reserved.0:
	.zero		64
	.weak		__nv_reservedSMEM_tcgen05_partition
	.type		__nv_reservedSMEM_tcgen05_partition,@object
	.size		__nv_reservedSMEM_tcgen05_partition,(.L_0 - __nv_reservedSMEM_tcgen05_partition)
__nv_reservedSMEM_tcgen05_partition:
	.zero		32
.L_0:


//--------------------- .nv.global                --------------------------
	.section	.nv.global,"aw",@nobits
.nv.global:
	.type		_ZN39_INTERNAL_bbaca247_4_k_cu_e0335ae5_62534cute1_E,@object
	.size		_ZN39_INTERNAL_bbaca247_4_k_cu_e0335ae5_62534cute1_E,(_ZN39_INTERNAL_bbaca247_4_k_cu_e0335ae5_62534cuda3std3__45__cpo6cbeginE - _ZN39_INTERNAL_bbaca247_4_k_cu_e0335ae5_62534cute1_E)
_ZN39_INTERNAL_bbaca247_4_k_cu_e0335ae5_62534cute1_E:
	.zero		1
	.type		_ZN39_INTERNAL_bbaca247_4_k_cu_e0335ae5_62534cuda3std3__45__cpo6cbeginE,@object
	.size		_ZN39_INTERNAL_bbaca247_4_k_cu_e0335ae5_62534cuda3std3__45__cpo6cbeginE,(_ZN39_INTERNAL_bbaca247_4_k_cu_e0335ae5_62534cuda3std3__48in_placeE - _ZN39_INTERNAL_bbaca247_4_k_cu_e0335ae5_62534cuda3std3__45__cpo6cbeginE)
_ZN39_INTERNAL_bbaca247_4_k_cu_e0335ae5_62534cuda3std3__45__cpo6cbeginE:
	.zero		1
	.type		_ZN39_INTERNAL_bbaca247_4_k_cu_e0335ae5_62534cuda3std3__48in_placeE,@object
	.size		_ZN39_INTERNAL_bbaca247_4_k_cu_e0335ae5_62534cuda3std3__48in_placeE,(_ZN39_INTERNAL_bbaca247_4_k_cu_e0335ae5_62534cuda3std6ranges3__45__cpo9iter_moveE - _ZN39_INTERNAL_bbaca247_4_k_cu_e0335ae5_62534cuda3std3__48in_placeE)
_ZN39_INTERNAL_bbaca247_4_k_cu_e0335ae5_62534cuda3std3__48in_placeE:
	.zero		1
	.type		_ZN39_INTERNAL_bbaca247_4_k_cu_e0335ae5_62534cuda3std6ranges3__45__cpo9iter_moveE,@object
	.size		_ZN39_INTERNAL_bbaca247_4_k_cu_e0335ae5_62534cuda3std6ranges3__45__cpo9iter_moveE,(_ZN39_INTERNAL_bbaca247_4_k_cu_e0335ae5_62534cuda3std3__45__cpo5beginE - _ZN39_INTERNAL_bbaca247_4_k_cu_e0335ae5_62534cuda3std6ranges3__45__cpo9iter_moveE)
_ZN39_INTERNAL_bbaca247_4_k_cu_e0335ae5_62534cuda3std6ranges3__45__cpo9iter_moveE:
	.zero		1
	.type		_ZN39_INTERNAL_bbaca247_4_k_cu_e0335ae5_62534cuda3std3__45__cpo5beginE,@object
	.size		_ZN39_INTERNAL_bbaca247_4_k_cu_e0335ae5_62534cuda3std3__45__cpo5beginE,(_ZN39_INTERNAL_bbaca247_4_k_cu_e0335ae5_62534cuda3std3__441_GLOBAL__N__bbaca247_4_k_cu_e0335ae5_62536ignoreE - _ZN39_INTERNAL_bbaca247_4_k_cu_e0335ae5_62534cuda3std3__45__cpo5beginE)
_ZN39_INTERNAL_bbaca247_4_k_cu_e0335ae5_62534cuda3std3__45__cpo5beginE:
	.zero		1
	.type		_ZN39_INTERNAL_bbaca247_4_k_cu_e0335ae5_62534cuda3std3__441_GLOBAL__N__bbaca247_4_k_cu_e0335ae5_62536ignoreE,@object
	.size		_ZN39_INTERNAL_bbaca247_4_k_cu_e0335ae5_62534cuda3std3__441_GLOBAL__N__bbaca247_4_k_cu_e0335ae5_62536ignoreE,(_ZN39_INTERNAL_bbaca247_4_k_cu_e0335ae5_62534cute7productE - _ZN39_INTERNAL_bbaca247_4_k_cu_e0335ae5_62534cuda3std3__441_GLOBAL__N__bbaca247_4_k_cu_e0335ae5_62536ignoreE)
_ZN39_INTERNAL_bbaca247_4_k_cu_e0335ae5_62534cuda3std3__441_GLOBAL__N__bbaca247_4_k_cu_e0335ae5_62536ignoreE:
	.zero		1
	.type		_ZN39_INTERNAL_bbaca247_4_k_cu_e0335ae5_62534cute7productE,@object
	.size		_ZN39_INTERNAL_bbaca247_4_k_cu_e0335ae5_62534cute7productE,(_ZN39_INTERNAL_bbaca247_4_k_cu_e0335ae5_62534cuda3std3__45__cpo3endE - _ZN39_INTERNAL_bbaca247_4_k_cu_e0335ae5_62534cute7productE)
_ZN39_INTERNAL_bbaca247_4_k_cu_e0335ae5_62534cute7productE:
	.zero		1
	.type		_ZN39_INTERNAL_bbaca247_4_k_cu_e0335ae5_62534cuda3std3__45__cpo3endE,@object
	.size		_ZN39_INTERNAL_bbaca247_4_k_cu_e0335ae5_62534cuda3std3__45__cpo3endE,(_ZN39_INTERNAL_bbaca247_4_k_cu_e0335ae5_62534cuda3std3__419piecewise_constructE - _ZN39_INTERNAL_bbaca247_4_k_cu_e0335ae5_62534cuda3std3__45__cpo3endE)
_ZN39_INTERNAL_bbaca247_4_k_cu_e0335ae5_62534cuda3std3__45__cpo3endE:
	.zero		1
	.type		_ZN39_INTERNAL_bbaca247_4_k_cu_e0335ae5_62534cuda3std3__419piecewise_constructE,@object
	.size		_ZN39_INTERNAL_bbaca247_4_k_cu_e0335ae5_62534cuda3std3__419piecewise_constructE,(_ZN39_INTERNAL_bbaca247_4_k_cu_e0335ae5_62534cuda3std3__45__cpo4cendE - _ZN39_INTERNAL_bbaca247_4_k_cu_e0335ae5_62534cuda3std3__419piecewise_constructE)
_ZN39_INTERNAL_bbaca247_4_k_cu_e0335ae5_62534cuda3std3__419piecewise_constructE:
	.zero		1
	.type		_ZN39_INTERNAL_bbaca247_4_k_cu_e0335ae5_62534cuda3std3__45__cpo4cendE,@object
	.size		_ZN39_INTERNAL_bbaca247_4_k_cu_e0335ae5_62534cuda3std3__45__cpo4cendE,(_ZN39_INTERNAL_bbaca247_4_k_cu_e0335ae5_62534cuda3std6ranges3__45__cpo4swapE - _ZN39_INTERNAL_bbaca247_4_k_cu_e0335ae5_62534cuda3std3__45__cpo4cendE)
_ZN39_INTERNAL_bbaca247_4_k_cu_e0335ae5_62534cuda3std3__45__cpo4cendE:
	.zero		1
	.type		_ZN39_INTERNAL_bbaca247_4_k_cu_e0335ae5_62534cuda3std6ranges3__45__cpo4swapE,@object
	.size		_ZN39_INTERNAL_bbaca247_4_k_cu_e0335ae5_62534cuda3std6ranges3__45__cpo4swapE,(.L_10 - _ZN39_INTERNAL_bbaca247_4_k_cu_e0335ae5_62534cuda3std6ranges3__45__cpo4swapE)
_ZN39_INTERNAL_bbaca247_4_k_cu_e0335ae5_62534cuda3std6ranges3__45__cpo4swapE:
	.zero		1
.L_10:


//--------------------- .nv.constant0._ZN7cutlass13device_kernelINS_4gemm6kernel13GemmUniversalIN4cute5tupleIJiiiiEEENS1_10collective13CollectiveMmaINS1_35MainloopSm100TmaUmmaWarpSpecializedILi4ELi2ELi4ENS5_IJNS4_1CILi1EEESB_SB_EEEEENS5_IJNSA_ILi128EEENSA_ILi64EEESF_EEENS_6half_tENS5_IJlSB_lEEESH_SI_NS4_8TiledMMAINS4_8MMA_AtomIJNS4_20SM100_MMA_F16BF16_SSISH_SH_fLi128ELi64ELNS4_4UMMA5MajorE0ELSN_0ELNSM_7ScaleInE0ELSO_0EEEEEENS4_6LayoutISC_NS5_IJNSA_ILi0EEESS_SS_EEEEENS5_IJNS4_10UnderscoreESV_SV_EEEEENS4_13SM90_TMA_LOADENS4_14ComposedLayoutINS4_7SwizzleILi3ELi4ELi3EEENS4_18smem_ptr_flag_bitsILi16EEENSR_INS5_IJNSA_ILi8EEESF_EEENS5_IJSF_SB_EEEEEEEvNS4_8identityESY_S18_vS19_EENS_8epilogue10collective18CollectiveEpilogueINS1B_23Sm100TmaWarpSpecializedILi3ELi2ELi32ELb1ELb0EEEJSG_NS5_IJNSR_ISE_SB_EENSR_INSA_ILi32EEESB_EEEEESH_SI_SH_SI_NS1B_6fusion15FusionCallbacksIS1F_NS1K_17LinearCombinationISH_fSH_fLNS_15FloatRoundStyleE2EEESG_S1J_JEEENS4_5SM1004TMEM4LOAD26SM100_TMEM_LOAD_32dp32b32xESY_NSZ_INS10_ILi2ELi4ELi3EEES13_NSR_INS5_IJS14_S1H_EEENS5_IJS1H_SB_EEEEEEENS4_39AutoVectorizingCopyWithAssumedAlignmentILi128EEENS4_14SM90_TMA_STOREES1Y_S20_S20_EEEvvEEEEvNT_6ParamsE --------------------------
	.section	.nv.constant0._ZN7cutlass13device_kernelINS_4gemm6kernel13GemmUniversalIN4cute5tupleIJiiiiEEENS1_10collective13CollectiveMmaINS1_35MainloopSm100TmaUmmaWarpSpecializedILi4ELi2ELi4ENS5_IJNS4_1CILi1EEESB_SB_EEEEENS5_IJNSA_ILi128EEENSA_ILi64EEESF_EEENS_6half_tENS5_IJlSB_lEEESH_SI_NS4_8TiledMMAINS4_8MMA_AtomIJNS4_20SM100_MMA_F16BF16_SSISH_SH_fLi128ELi64ELNS4_4UMMA5MajorE0ELSN_0ELNSM_7ScaleInE0ELSO_0EEEEEENS4_6LayoutISC_NS5_IJNSA_ILi0EEESS_SS_EEEEENS5_IJNS4_10UnderscoreESV_SV_EEEEENS4_13SM90_TMA_LOADENS4_14ComposedLayoutINS4_7SwizzleILi3ELi4ELi3EEENS4_18smem_ptr_flag_bitsILi16EEENSR_INS5_IJNSA_ILi8EEESF_EEENS5_IJSF_SB_EEEEEEEvNS4_8identityESY_S18_vS19_EENS_8epilogue10collective18CollectiveEpilogueINS1B_23Sm100TmaWarpSpecializedILi3ELi2ELi32ELb1ELb0EEEJSG_NS5_IJNSR_ISE_SB_EENSR_INSA_ILi32EEESB_EEEEESH_SI_SH_SI_NS1B_6fusion15FusionCallbacksIS1F_NS1K_17LinearCombinationISH_fSH_fLNS_15FloatRoundStyleE2EEESG_S1J_JEEENS4_5SM1004TMEM4LOAD26SM100_TMEM_LOAD_32dp32b32xESY_NSZ_INS10_ILi2ELi4ELi3EEES13_NSR_INS5_IJS14_S1H_EEENS5_IJS1H_SB_EEEEEEENS4_39AutoVectorizingCopyWithAssumedAlignmentILi128EEENS4_14SM90_TMA_STOREES1Y_S20_S20_EEEvvEEEEvNT_6ParamsE,"a",@progbits
	.sectionflags	@""
	.align	4
.nv.constant0._ZN7cutlass13device_kernelINS_4gemm6kernel13GemmUniversalIN4cute5tupleIJiiiiEEENS1_10collective13CollectiveMmaINS1_35MainloopSm100TmaUmmaWarpSpecializedILi4ELi2ELi4ENS5_IJNS4_1CILi1EEESB_SB_EEEEENS5_IJNSA_ILi128EEENSA_ILi64EEESF_EEENS_6half_tENS5_IJlSB_lEEESH_SI_NS4_8TiledMMAINS4_8MMA_AtomIJNS4_20SM100_MMA_F16BF16_SSISH_SH_fLi128ELi64ELNS4_4UMMA5MajorE0ELSN_0ELNSM_7ScaleInE0ELSO_0EEEEEENS4_6LayoutISC_NS5_IJNSA_ILi0EEESS_SS_EEEEENS5_IJNS4_10UnderscoreESV_SV_EEEEENS4_13SM90_TMA_LOADENS4_14ComposedLayoutINS4_7SwizzleILi3ELi4ELi3EEENS4_18smem_ptr_flag_bitsILi16EEENSR_INS5_IJNSA_ILi8EEESF_EEENS5_IJSF_SB_EEEEEEEvNS4_8identityESY_S18_vS19_EENS_8epilogue10collective18CollectiveEpilogueINS1B_23Sm100TmaWarpSpecializedILi3ELi2ELi32ELb1ELb0EEEJSG_NS5_IJNSR_ISE_SB_EENSR_INSA_ILi32EEESB_EEEEESH_SI_SH_SI_NS1B_6fusion15FusionCallbacksIS1F_NS1K_17LinearCombinationISH_fSH_fLNS_15FloatRoundStyleE2EEESG_S1J_JEEENS4_5SM1004TMEM4LOAD26SM100_TMEM_LOAD_32dp32b32xESY_NSZ_INS10_ILi2ELi4ELi3EEES13_NSR_INS5_IJS14_S1H_EEENS5_IJS1H_SB_EEEEEEENS4_39AutoVectorizingCopyWithAssumedAlignmentILi128EEENS4_14SM90_TMA_STOREES1Y_S20_S20_EEEvvEEEEvNT_6ParamsE:
	.zero		2944


//--------------------- SYMBOLS --------------------------

	.type		.nv.reservedSmem.offset0,@object
	.size		.nv.reservedSmem.offset0,0x4
	.type		.nv.reservedSmem.cap,@object
	.size		.nv.reservedSmem.cap,0x4
	.type		__assertfail,@function
